	.target	sm_100a

	.elftype	@"ET_EXEC"


//--------------------- .note.nv.tkinfo           --------------------------
	.section	.note.nv.tkinfo,"",@"SHT_NOTE"
	.sectionflags	@"SHF_NOTE_NV_TKINFO"
	.tkinfo
        /*0018*/ 	.word	0x00000002
        /*0030*/ 	.string	""
        /*0030*/ 	.string	"ptxas"
        /*0030*/ 	.string	"Cuda compilation tools, release 13.0, V13.0.88"
        /*0030*/ 	.string	"Build cuda_13.0.r13.0/compiler.36424714_0"
        /*0030*/ 	.string	"-arch sm_100a -m 64 "



//--------------------- .note.nv.cuinfo           --------------------------
	.section	.note.nv.cuinfo,"",@"SHT_NOTE"
	.sectionflags	@"SHF_NOTE_NV_CUINFO"
        /*0018*/ 	.short	0x0002
        /*001a*/ 	.short	0x0064
        /*001c*/ 	.short	0x0082
	.zero		2


//--------------------- .nv.info                  --------------------------
	.section	.nv.info,"",@"SHT_CUDA_INFO"
	.align	4


	//----- nvinfo : EIATTR_REGCOUNT
	.align		4
        /*0000*/ 	.byte	0x04, 0x2f
        /*0002*/ 	.short	(.L_19 - .L_18)
	.align		4
.L_18:
        /*0004*/ 	.word	index@(_ZN7cutlass13device_kernelINS_4gemm6kernel13GemmUniversalIN4cute5tupleIJiiiiEEENS1_10collective13CollectiveMmaINS1_35MainloopSm100TmaUmmaWarpSpecializedILi6ELi2ELi4ENS5_IJNS4_1CILi1EEESB_SB_EEEEENS5_IJNSA_ILi128EEESE_NSA_ILi64EEEEEENS_10bfloat16_tENS5_IJlSB_lEEESH_SI_NS4_8TiledMMAINS4_8MMA_AtomIJNS4_20SM100_MMA_F16BF16_SSISH_SH_fLi128ELi128ELNS4_4UMMA5MajorE0ELSN_0ELNSM_7ScaleInE0ELSO_0EEEEEENS4_6LayoutISC_NS5_IJNSA_ILi0EEESS_SS_EEEEENS5_IJNS4_10UnderscoreESV_SV_EEEEENS4_13SM90_TMA_LOADENS4_14ComposedLayoutINS4_7SwizzleILi3ELi4ELi3EEENS4_18smem_ptr_flag_bitsILi16EEENSR_INS5_IJNSA_ILi8EEESF_EEENS5_IJSF_SB_EEEEEEEvNS4_8identityESY_S18_vS19_EENS_8epilogue10collective18CollectiveEpilogueINS1B_23Sm100TmaWarpSpecializedILi4ELi2ELi32ELb1ELb0EEEJSG_NS5_IJNSR_ISE_SB_EENSR_INSA_ILi32EEESB_EEEEESH_SI_SH_SI_NS1B_6fusion15FusionCallbacksIS1F_NS1K_17LinearCombinationISH_fSH_fLNS_15FloatRoundStyleE2EEESG_S1J_JEEENS4_5SM1004TMEM4LOAD26SM100_TMEM_LOAD_32dp32b32xESY_NSZ_INS10_ILi2ELi4ELi3EEES13_NSR_INS5_IJS14_S1H_EEENS5_IJS1H_SB_EEEEEEENS4_39AutoVectorizingCopyWithAssumedAlignmentILi128EEENS4_14SM90_TMA_STOREES1Y_S20_S20_EEEvvEEEEvNT_6ParamsE)
        /*0008*/ 	.word	0x0000006e


	//----- nvinfo : EIATTR_FRAME_SIZE
	.align		4
.L_19:
        /*000c*/ 	.byte	0x04, 0x11
        /*000e*/ 	.short	(.L_21 - .L_20)
	.align		4
.L_20:
        /*0010*/ 	.word	index@($__internal_2_$__cuda_sm10x_tcgen05_guardrail_trap_unallocated_columns_being_dealloced)
        /*0014*/ 	.word	0x00000000


	//----- nvinfo : EIATTR_FRAME_SIZE
	.align		4
.L_21:
        /*0018*/ 	.byte	0x04, 0x11
        /*001a*/ 	.short	(.L_23 - .L_22)
	.align		4
.L_22:
        /*001c*/ 	.word	index@($__internal_1_$__cuda_sm10x_tcgen05_guardrail_trap_phase_invalid_during_alloc)
        /*0020*/ 	.word	0x00000000


	//----- nvinfo : EIATTR_FRAME_SIZE
	.align		4
.L_23:
        /*0024*/ 	.byte	0x04, 0x11
        /*0026*/ 	.short	(.L_25 - .L_24)
	.align		4
.L_24:
        /*0028*/ 	.word	index@($__internal_0_$__cuda_sm10x_tcgen05_guardrail_trap_col_being_dealloced_not_returned_by_alloc)
        /*002c*/ 	.word	0x00000000


	//----- nvinfo : EIATTR_FRAME_SIZE
	.align		4
.L_25:
        /*0030*/ 	.byte	0x04, 0x11
        /*0032*/ 	.short	(.L_27 - .L_26)
	.align		4
.L_26:
        /*0034*/ 	.word	index@(_ZN7cutlass13device_kernelINS_4gemm6kernel13GemmUniversalIN4cute5tupleIJiiiiEEENS1_10collective13CollectiveMmaINS1_35MainloopSm100TmaUmmaWarpSpecializedILi6ELi2ELi4ENS5_IJNS4_1CILi1EEESB_SB_EEEEENS5_IJNSA_ILi128EEESE_NSA_ILi64EEEEEENS_10bfloat16_tENS5_IJlSB_lEEESH_SI_NS4_8TiledMMAINS4_8MMA_AtomIJNS4_20SM100_MMA_F16BF16_SSISH_SH_fLi128ELi128ELNS4_4UMMA5MajorE0ELSN_0ELNSM_7ScaleInE0ELSO_0EEEEEENS4_6LayoutISC_NS5_IJNSA_ILi0EEESS_SS_EEEEENS5_IJNS4_10UnderscoreESV_SV_EEEEENS4_13SM90_TMA_LOADENS4_14ComposedLayoutINS4_7SwizzleILi3ELi4ELi3EEENS4_18smem_ptr_flag_bitsILi16EEENSR_INS5_IJNSA_ILi8EEESF_EEENS5_IJSF_SB_EEEEEEEvNS4_8identityESY_S18_vS19_EENS_8epilogue10collective18CollectiveEpilogueINS1B_23Sm100TmaWarpSpecializedILi4ELi2ELi32ELb1ELb0EEEJSG_NS5_IJNSR_ISE_SB_EENSR_INSA_ILi32EEESB_EEEEESH_SI_SH_SI_NS1B_6fusion15FusionCallbacksIS1F_NS1K_17LinearCombinationISH_fSH_fLNS_15FloatRoundStyleE2EEESG_S1J_JEEENS4_5SM1004TMEM4LOAD26SM100_TMEM_LOAD_32dp32b32xESY_NSZ_INS10_ILi2ELi4ELi3EEES13_NSR_INS5_IJS14_S1H_EEENS5_IJS1H_SB_EEEEEEENS4_39AutoVectorizingCopyWithAssumedAlignmentILi128EEENS4_14SM90_TMA_STOREES1Y_S20_S20_EEEvvEEEEvNT_6ParamsE)
        /*0038*/ 	.word	0x00000000


	//----- nvinfo : EIATTR_MIN_STACK_SIZE
	.align		4
.L_27:
        /*003c*/ 	.byte	0x04, 0x12
        /*003e*/ 	.short	(.L_29 - .L_28)
	.align		4
.L_28:
        /*0040*/ 	.word	index@(_ZN7cutlass13device_kernelINS_4gemm6kernel13GemmUniversalIN4cute5tupleIJiiiiEEENS1_10collective13CollectiveMmaINS1_35MainloopSm100TmaUmmaWarpSpecializedILi6ELi2ELi4ENS5_IJNS4_1CILi1EEESB_SB_EEEEENS5_IJNSA_ILi128EEESE_NSA_ILi64EEEEEENS_10bfloat16_tENS5_IJlSB_lEEESH_SI_NS4_8TiledMMAINS4_8MMA_AtomIJNS4_20SM100_MMA_F16BF16_SSISH_SH_fLi128ELi128ELNS4_4UMMA5MajorE0ELSN_0ELNSM_7ScaleInE0ELSO_0EEEEEENS4_6LayoutISC_NS5_IJNSA_ILi0EEESS_SS_EEEEENS5_IJNS4_10UnderscoreESV_SV_EEEEENS4_13SM90_TMA_LOADENS4_14ComposedLayoutINS4_7SwizzleILi3ELi4ELi3EEENS4_18smem_ptr_flag_bitsILi16EEENSR_INS5_IJNSA_ILi8EEESF_EEENS5_IJSF_SB_EEEEEEEvNS4_8identityESY_S18_vS19_EENS_8epilogue10collective18CollectiveEpilogueINS1B_23Sm100TmaWarpSpecializedILi4ELi2ELi32ELb1ELb0EEEJSG_NS5_IJNSR_ISE_SB_EENSR_INSA_ILi32EEESB_EEEEESH_SI_SH_SI_NS1B_6fusion15FusionCallbacksIS1F_NS1K_17LinearCombinationISH_fSH_fLNS_15FloatRoundStyleE2EEESG_S1J_JEEENS4_5SM1004TMEM4LOAD26SM100_TMEM_LOAD_32dp32b32xESY_NSZ_INS10_ILi2ELi4ELi3EEES13_NSR_INS5_IJS14_S1H_EEENS5_IJS1H_SB_EEEEEEENS4_39AutoVectorizingCopyWithAssumedAlignmentILi128EEENS4_14SM90_TMA_STOREES1Y_S20_S20_EEEvvEEEEvNT_6ParamsE)
        /*0044*/ 	.word	0x00000000
.L_29:


//--------------------- .nv.compat                --------------------------
	.section	.nv.compat,"",@"SHT_CUDA_COMPAT_INFO"
	.align	4
        /*0000*/ 	.byte	0x02, 0x09, 0x01, 0x00, 0x02, 0x02, 0x02, 0x00, 0x02, 0x05, 0x05, 0x00, 0x03, 0x07, 0x01, 0x01
        /*0010*/ 	.byte	0x02, 0x03, 0x01, 0x00, 0x02, 0x06, 0x01, 0x00, 0x04, 0x0b, 0x08, 0x00, 0x09, 0x00, 0x00, 0x00
        /*0020*/ 	.byte	0x00, 0x00, 0x00, 0x00


//--------------------- .nv.info._ZN7cutlass13device_kernelINS_4gemm6kernel13GemmUniversalIN4cute5tupleIJiiiiEEENS1_10collective13CollectiveMmaINS1_35MainloopSm100TmaUmmaWarpSpecializedILi6ELi2ELi4ENS5_IJNS4_1CILi1EEESB_SB_EEEEENS5_IJNSA_ILi128EEESE_NSA_ILi64EEEEEENS_10bfloat16_tENS5_IJlSB_lEEESH_SI_NS4_8TiledMMAINS4_8MMA_AtomIJNS4_20SM100_MMA_F16BF16_SSISH_SH_fLi128ELi128ELNS4_4UMMA5MajorE0ELSN_0ELNSM_7ScaleInE0ELSO_0EEEEEENS4_6LayoutISC_NS5_IJNSA_ILi0EEESS_SS_EEEEENS5_IJNS4_10UnderscoreESV_SV_EEEEENS4_13SM90_TMA_LOADENS4_14ComposedLayoutINS4_7SwizzleILi3ELi4ELi3EEENS4_18smem_ptr_flag_bitsILi16EEENSR_INS5_IJNSA_ILi8EEESF_EEENS5_IJSF_SB_EEEEEEEvNS4_8identityESY_S18_vS19_EENS_8epilogue10collective18CollectiveEpilogueINS1B_23Sm100TmaWarpSpecializedILi4ELi2ELi32ELb1ELb0EEEJSG_NS5_IJNSR_ISE_SB_EENSR_INSA_ILi32EEESB_EEEEESH_SI_SH_SI_NS1B_6fusion15FusionCallbacksIS1F_NS1K_17LinearCombinationISH_fSH_fLNS_15FloatRoundStyleE2EEESG_S1J_JEEENS4_5SM1004TMEM4LOAD26SM100_TMEM_LOAD_32dp32b32xESY_NSZ_INS10_ILi2ELi4ELi3EEES13_NSR_INS5_IJS14_S1H_EEENS5_IJS1H_SB_EEEEEEENS4_39AutoVectorizingCopyWithAssumedAlignmentILi128EEENS4_14SM90_TMA_STOREES1Y_S20_S20_EEEvvEEEEvNT_6ParamsE --------------------------
	.section	.nv.info._ZN7cutlass13device_kernelINS_4gemm6kernel13GemmUniversalIN4cute5tupleIJiiiiEEENS1_10collective13CollectiveMmaINS1_35MainloopSm100TmaUmmaWarpSpecializedILi6ELi2ELi4ENS5_IJNS4_1CILi1EEESB_SB_EEEEENS5_IJNSA_ILi128EEESE_NSA_ILi64EEEEEENS_10bfloat16_tENS5_IJlSB_lEEESH_SI_NS4_8TiledMMAINS4_8MMA_AtomIJNS4_20SM100_MMA_F16BF16_SSISH_SH_fLi128ELi128ELNS4_4UMMA5MajorE0ELSN_0ELNSM_7ScaleInE0ELSO_0EEEEEENS4_6LayoutISC_NS5_IJNSA_ILi0EEESS_SS_EEEEENS5_IJNS4_10UnderscoreESV_SV_EEEEENS4_13SM90_TMA_LOADENS4_14ComposedLayoutINS4_7SwizzleILi3ELi4ELi3EEENS4_18smem_ptr_flag_bitsILi16EEENSR_INS5_IJNSA_ILi8EEESF_EEENS5_IJSF_SB_EEEEEEEvNS4_8identityESY_S18_vS19_EENS_8epilogue10collective18CollectiveEpilogueINS1B_23Sm100TmaWarpSpecializedILi4ELi2ELi32ELb1ELb0EEEJSG_NS5_IJNSR_ISE_SB_EENSR_INSA_ILi32EEESB_EEEEESH_SI_SH_SI_NS1B_6fusion15FusionCallbacksIS1F_NS1K_17LinearCombinationISH_fSH_fLNS_15FloatRoundStyleE2EEESG_S1J_JEEENS4_5SM1004TMEM4LOAD26SM100_TMEM_LOAD_32dp32b32xESY_NSZ_INS10_ILi2ELi4ELi3EEES13_NSR_INS5_IJS14_S1H_EEENS5_IJS1H_SB_EEEEEEENS4_39AutoVectorizingCopyWithAssumedAlignmentILi128EEENS4_14SM90_TMA_STOREES1Y_S20_S20_EEEvvEEEEvNT_6ParamsE,"",@"SHT_CUDA_INFO"
	.sectionflags	@""
	.align	4


	//----- nvinfo : EIATTR_CUDA_API_VERSION
	.align		4
        /*0000*/ 	.byte	0x04, 0x37
        /*0002*/ 	.short	(.L_31 - .L_30)
.L_30:
        /*0004*/ 	.word	0x00000082


	//----- nvinfo : EIATTR_KPARAM_INFO
	.align		4
.L_31:
        /*0008*/ 	.byte	0x04, 0x17
        /*000a*/ 	.short	(.L_33 - .L_32)
.L_32:
        /*000c*/ 	.word	0x00000000
        /*0010*/ 	.short	0x0000
        /*0012*/ 	.short	0x0000
        /*0014*/ 	.byte	0x00, 0xf0, 0x01, 0x20


	//----- nvinfo : EIATTR_AT_ENTRY_FRAGMENTS
	.align		4
.L_33:
        /*0018*/ 	.byte	0x04, 0x4f
        /*001a*/ 	.short	(.L_35 - .L_34)


	//   ....[0]....
.L_34:
        /*001c*/ 	.word	0x00000006


	//----- nvinfo : EIATTR_RESERVED_SMEM_USED
	.align		4
.L_35:
        /*0020*/ 	.byte	0x01, 0x41
	.zero		2


	//----- nvinfo : EIATTR_SPARSE_MMA_MASK
	.align		4
        /*0024*/ 	.byte	0x03, 0x50
        /*0026*/ 	.short	0x0000


	//----- nvinfo : EIATTR_TCGEN05_1CTA_USED
	.align		4
        /*0028*/ 	.byte	0x01, 0x51
	.zero		2


	//----- nvinfo : EIATTR_MAXREG_COUNT
	.align		4
        /*002c*/ 	.byte	0x03, 0x1b
        /*002e*/ 	.short	0x00ff


	//----- nvinfo : EIATTR_NUM_BARRIERS
	.align		4
        /*0030*/ 	.byte	0x02, 0x4c
        /*0032*/ 	.byte	0x07
	.zero		1


	//----- nvinfo : EIATTR_EXTERNS
	.align		4
        /*0034*/ 	.byte	0x04, 0x0f
        /*0036*/ 	.short	(.L_37 - .L_36)


	//   ....[0]....
	.align		4
.L_36:
        /*0038*/ 	.word	index@(__assertfail)


	//----- nvinfo : EIATTR_MERCURY_ISA_VERSION
	.align		4
.L_37:
        /*003c*/ 	.byte	0x03, 0x5f
        /*003e*/ 	.short	0x0101


	//----- nvinfo : EIATTR_INT_WARP_WIDE_INSTR_OFFSETS
	.align		4
        /*0040*/ 	.byte	0x04, 0x31
        /*0042*/ 	.short	(.L_39 - .L_38)


	//   ....[0]....
.L_38:
        /*0044*/ 	.word	0x00001e00


	//   ....[1]....
        /*0048*/ 	.word	0x00003960


	//   ....[2]....
        /*004c*/ 	.word	0x00003990


	//   ....[3]....
        /*0050*/ 	.word	0x000039e0


	//   ....[4]....
        /*0054*/ 	.word	0x00004300


	//   ....[5]....
        /*0058*/ 	.word	0x00004360


	//   ....[6]....
        /*005c*/ 	.word	0x00004440


	//   ....[7]....
        /*0060*/ 	.word	0x000044b0


	//   ....[8]....
        /*0064*/ 	.word	0x000045c0


	//   ....[9]....
        /*0068*/ 	.word	0x00004650


	//   ....[10]....
        /*006c*/ 	.word	0x00004820


	//   ....[11]....
        /*0070*/ 	.word	0x00004980


	//----- nvinfo : EIATTR_COOP_GROUP_MASK_REGIDS
	.align		4
.L_39:
        /*0074*/ 	.byte	0x04, 0x29
        /*0076*/ 	.short	(.L_41 - .L_40)


	//   ....[0]....
.L_40:
        /*0078*/ 	.word	0xffffffff


	//   ....[1]....
        /*007c*/ 	.word	0xffffffff


	//   ....[2]....
        /*0080*/ 	.word	0xffffffff


	//   ....[3]....
        /*0084*/ 	.word	0xffffffff


	//   ....[4]....
        /*0088*/ 	.word	0xffffffff


	//   ....[5]....
        /*008c*/ 	.word	0xffffffff


	//   ....[6]....
        /*0090*/ 	.word	0xffffffff


	//   ....[7]....
        /*0094*/ 	.word	0xffffffff


	//   ....[8]....
        /*0098*/ 	.word	0xffffffff


	//   ....[9]....
        /*009c*/ 	.word	0xffffffff


	//   ....[10]....
        /*00a0*/ 	.word	0xffffffff


	//   ....[11]....
        /*00a4*/ 	.word	0xffffffff


	//   ....[12]....
        /*00a8*/ 	.word	0xffffffff


	//----- nvinfo : EIATTR_COOP_GROUP_INSTR_OFFSETS
	.align		4
.L_41:
        /*00ac*/ 	.byte	0x04, 0x28
        /*00ae*/ 	.short	(.L_43 - .L_42)


	//   ....[0]....
.L_42:
        /*00b0*/ 	.word	0x00000090


	//   ....[1]....
        /*00b4*/ 	.word	0x000004d0


	//   ....[2]....
        /*00b8*/ 	.word	0x00000680


	//   ....[3]....
        /*00bc*/ 	.word	0x00000820


	//   ....[4]....
        /*00c0*/ 	.word	0x00000920


	//   ....[5]....
        /*00c4*/ 	.word	0x00000a90


	//   ....[6]....
        /*00c8*/ 	.word	0x00000c30


	//   ....[7]....
        /*00cc*/ 	.word	0x00001ce0


	//   ....[8]....
        /*00d0*/ 	.word	0x00002be0


	//   ....[9]....
        /*00d4*/ 	.word	0x00002df0


	//   ....[10]....
        /*00d8*/ 	.word	0x00002e20


	//   ....[11]....
        /*00dc*/ 	.word	0x00003850


	//   ....[12]....
        /*00e0*/ 	.word	0x00003a80


	//----- nvinfo : EIATTR_VRC_CTA_INIT_COUNT
	.align		4
.L_43:
        /*00e4*/ 	.byte	0x02, 0x4a
        /*00e6*/ 	.byte	0x80
	.zero		1


	//----- nvinfo : EIATTR_SYSCALL_OFFSETS
	.align		4
        /*00e8*/ 	.byte	0x04, 0x46
        /*00ea*/ 	.short	(.L_45 - .L_44)


	//   ....[0]....
.L_44:
        /*00ec*/ 	.word	0x00005400


	//   ....[1]....
        /*00f0*/ 	.word	0x000054f0


	//   ....[2]....
        /*00f4*/ 	.word	0x00005c60


	//   ....[3]....
        /*00f8*/ 	.word	0x000068e0


	//   ....[4]....
        /*00fc*/ 	.word	0x00007530


	//   ....[5]....
        /*0100*/ 	.word	0x00008180


	//----- nvinfo : EIATTR_MBARRIER_INSTR_OFFSETS
	.align		4
.L_45:
        /*0104*/ 	.byte	0x04, 0x39
        /*0106*/ 	.short	(.L_47 - .L_46)


	//   ....[0]....
.L_46:
        /*0108*/ 	.word	0x000005b0
        /*010c*/ 	.word	0x000000ff
        /*0110*/ 	.word	0x00000000
        /*0114*/ 	.short	0x0100
        /*0116*/ 	.byte	0x05
	.zero		1


	//   ....[1]....
        /*0118*/ 	.word	0x000005c0
        /*011c*/ 	.word	0x000000ff
        /*0120*/ 	.word	0x00000030
        /*0124*/ 	.short	0x0100
        /*0126*/ 	.byte	0x05
	.zero		1


	//   ....[2]....
        /*0128*/ 	.word	0x000005d0
        /*012c*/ 	.word	0x000000ff
        /*0130*/ 	.word	0x00000008
        /*0134*/ 	.short	0x0100
        /*0136*/ 	.byte	0x05
	.zero		1


	//   ....[3]....
        /*0138*/ 	.word	0x000005e0
        /*013c*/ 	.word	0x000000ff
        /*0140*/ 	.word	0x00000038
        /*0144*/ 	.short	0x0100
        /*0146*/ 	.byte	0x05
	.zero		1


	//   ....[4]....
        /*0148*/ 	.word	0x000005f0
        /*014c*/ 	.word	0x000000ff
        /*0150*/ 	.word	0x00000010
        /*0154*/ 	.short	0x0100
        /*0156*/ 	.byte	0x05
	.zero		1


	//   ....[5]....
        /*0158*/ 	.word	0x00000600
        /*015c*/ 	.word	0x000000ff
        /*0160*/ 	.word	0x00000040
        /*0164*/ 	.short	0x0100
        /*0166*/ 	.byte	0x05
	.zero		1


	//   ....[6]....
        /*0168*/ 	.word	0x00000610
        /*016c*/ 	.word	0x000000ff
        /*0170*/ 	.word	0x00000018
        /*0174*/ 	.short	0x0100
        /*0176*/ 	.byte	0x05
	.zero		1


	//   ....[7]....
        /*0178*/ 	.word	0x00000620
        /*017c*/ 	.word	0x000000ff
        /*0180*/ 	.word	0x00000048
        /*0184*/ 	.short	0x0100
        /*0186*/ 	.byte	0x05
	.zero		1


	//   ....[8]....
        /*0188*/ 	.word	0x00000630
        /*018c*/ 	.word	0x000000ff
        /*0190*/ 	.word	0x00000020
        /*0194*/ 	.short	0x0100
        /*0196*/ 	.byte	0x05
	.zero		1


	//   ....[9]....
        /*0198*/ 	.word	0x00000640
        /*019c*/ 	.word	0x000000ff
        /*01a0*/ 	.word	0x00000050
        /*01a4*/ 	.short	0x0100
        /*01a6*/ 	.byte	0x05
	.zero		1


	//   ....[10]....
        /*01a8*/ 	.word	0x00000650
        /*01ac*/ 	.word	0x000000ff
        /*01b0*/ 	.word	0x00000028
        /*01b4*/ 	.short	0x0100
        /*01b6*/ 	.byte	0x05
	.zero		1


	//   ....[11]....
        /*01b8*/ 	.word	0x00000660
        /*01bc*/ 	.word	0x000000ff
        /*01c0*/ 	.word	0x00000058
        /*01c4*/ 	.short	0x0100
        /*01c6*/ 	.byte	0x05
	.zero		1


	//   ....[12]....
        /*01c8*/ 	.word	0x00000790
        /*01cc*/ 	.word	0x000000ff
        /*01d0*/ 	.word	0x00000060
        /*01d4*/ 	.short	0x0100
        /*01d6*/ 	.byte	0x07
	.zero		1


	//   ....[13]....
        /*01d8*/ 	.word	0x000007a0
        /*01dc*/ 	.word	0x000000ff
        /*01e0*/ 	.word	0x00000080
        /*01e4*/ 	.short	0x0100
        /*01e6*/ 	.byte	0x07
	.zero		1


	//   ....[14]....
        /*01e8*/ 	.word	0x000007b0
        /*01ec*/ 	.word	0x000000ff
        /*01f0*/ 	.word	0x00000068
        /*01f4*/ 	.short	0x0100
        /*01f6*/ 	.byte	0x07
	.zero		1


	//   ....[15]....
        /*01f8*/ 	.word	0x000007c0
        /*01fc*/ 	.word	0x000000ff
        /*0200*/ 	.word	0x00000088
        /*0204*/ 	.short	0x0100
        /*0206*/ 	.byte	0x07
	.zero		1


	//   ....[16]....
        /*0208*/ 	.word	0x000007d0
        /*020c*/ 	.word	0x000000ff
        /*0210*/ 	.word	0x00000070
        /*0214*/ 	.short	0x0100
        /*0216*/ 	.byte	0x07
	.zero		1


	//   ....[17]....
        /*0218*/ 	.word	0x000007e0
        /*021c*/ 	.word	0x000000ff
        /*0220*/ 	.word	0x00000090
        /*0224*/ 	.short	0x0100
        /*0226*/ 	.byte	0x07
	.zero		1


	//   ....[18]....
        /*0228*/ 	.word	0x000007f0
        /*022c*/ 	.word	0x000000ff
        /*0230*/ 	.word	0x00000078
        /*0234*/ 	.short	0x0100
        /*0236*/ 	.byte	0x07
	.zero		1


	//   ....[19]....
        /*0238*/ 	.word	0x00000800
        /*023c*/ 	.word	0x000000ff
        /*0240*/ 	.word	0x00000098
        /*0244*/ 	.short	0x0100
        /*0246*/ 	.byte	0x07
	.zero		1


	//   ....[20]....
        /*0248*/ 	.word	0x000008f0
        /*024c*/ 	.word	0x000000ff
        /*0250*/ 	.word	0x000000a0
        /*0254*/ 	.short	0x0100
        /*0256*/ 	.byte	0x05
	.zero		1


	//   ....[21]....
        /*0258*/ 	.word	0x00000900
        /*025c*/ 	.word	0x000000ff
        /*0260*/ 	.word	0x000000a8
        /*0264*/ 	.short	0x0100
        /*0266*/ 	.byte	0x05
	.zero		1


	//   ....[22]....
        /*0268*/ 	.word	0x00000a40
        /*026c*/ 	.word	0x000000ff
        /*0270*/ 	.word	0x000000b0
        /*0274*/ 	.short	0x0100
        /*0276*/ 	.byte	0x05
	.zero		1


	//   ....[23]....
        /*0278*/ 	.word	0x00000a50
        /*027c*/ 	.word	0x000000ff
        /*0280*/ 	.word	0x000000c0
        /*0284*/ 	.short	0x0100
        /*0286*/ 	.byte	0x05
	.zero		1


	//   ....[24]....
        /*0288*/ 	.word	0x00000a60
        /*028c*/ 	.word	0x000000ff
        /*0290*/ 	.word	0x000000b8
        /*0294*/ 	.short	0x0100
        /*0296*/ 	.byte	0x05
	.zero		1


	//   ....[25]....
        /*0298*/ 	.word	0x00000a70
        /*029c*/ 	.word	0x000000ff
        /*02a0*/ 	.word	0x000000c8
        /*02a4*/ 	.short	0x0100
        /*02a6*/ 	.byte	0x05
	.zero		1


	//   ....[26]....
        /*02a8*/ 	.word	0x00000ba0
        /*02ac*/ 	.word	0x000000ff
        /*02b0*/ 	.word	0x000000d0
        /*02b4*/ 	.short	0x0100
        /*02b6*/ 	.byte	0x07
	.zero		1


	//   ....[27]....
        /*02b8*/ 	.word	0x00000bb0
        /*02bc*/ 	.word	0x000000ff
        /*02c0*/ 	.word	0x000000f0
        /*02c4*/ 	.short	0x0100
        /*02c6*/ 	.byte	0x07
	.zero		1


	//   ....[28]....
        /*02c8*/ 	.word	0x00000bc0
        /*02cc*/ 	.word	0x000000ff
        /*02d0*/ 	.word	0x000000d8
        /*02d4*/ 	.short	0x0100
        /*02d6*/ 	.byte	0x07
	.zero		1


	//   ....[29]....
        /*02d8*/ 	.word	0x00000bd0
        /*02dc*/ 	.word	0x000000ff
        /*02e0*/ 	.word	0x000000f8
        /*02e4*/ 	.short	0x0100
        /*02e6*/ 	.byte	0x07
	.zero		1


	//   ....[30]....
        /*02e8*/ 	.word	0x00000be0
        /*02ec*/ 	.word	0x000000ff
        /*02f0*/ 	.word	0x000000e0
        /*02f4*/ 	.short	0x0100
        /*02f6*/ 	.byte	0x07
	.zero		1


	//   ....[31]....
        /*02f8*/ 	.word	0x00000bf0
        /*02fc*/ 	.word	0x000000ff
        /*0300*/ 	.word	0x00000100
        /*0304*/ 	.short	0x0100
        /*0306*/ 	.byte	0x07
	.zero		1


	//   ....[32]....
        /*0308*/ 	.word	0x00000c00
        /*030c*/ 	.word	0x000000ff
        /*0310*/ 	.word	0x000000e8
        /*0314*/ 	.short	0x0100
        /*0316*/ 	.byte	0x07
	.zero		1


	//   ....[33]....
        /*0318*/ 	.word	0x00000c10
        /*031c*/ 	.word	0x000000ff
        /*0320*/ 	.word	0x00000108
        /*0324*/ 	.short	0x0100
        /*0326*/ 	.byte	0x07
	.zero		1


	//   ....[34]....
        /*0328*/ 	.word	0x00000d00
        /*032c*/ 	.word	0x000000ff
        /*0330*/ 	.word	0x00000110
        /*0334*/ 	.short	0x0100
        /*0336*/ 	.byte	0x05
	.zero		1


	//   ....[35]....
        /*0338*/ 	.word	0x00000d10
        /*033c*/ 	.word	0x000000ff
        /*0340*/ 	.word	0x00000120
        /*0344*/ 	.short	0x0100
        /*0346*/ 	.byte	0x05
	.zero		1


	//   ....[36]....
        /*0348*/ 	.word	0x00000d20
        /*034c*/ 	.word	0x000000ff
        /*0350*/ 	.word	0x00000118
        /*0354*/ 	.short	0x0100
        /*0356*/ 	.byte	0x05
	.zero		1


	//   ....[37]....
        /*0358*/ 	.word	0x00000d30
        /*035c*/ 	.word	0x000000ff
        /*0360*/ 	.word	0x00000128
        /*0364*/ 	.short	0x0100
        /*0366*/ 	.byte	0x05
	.zero		1


	//   ....[38]....
        /*0368*/ 	.word	0x00001600
        /*036c*/ 	.word	0x00000002
        /*0370*/ 	.word	0x00000120
        /*0374*/ 	.short	0x010a
        /*0376*/ 	.byte	0xff
	.zero		1


	//   ....[39]....
        /*0378*/ 	.word	0x00001630
        /*037c*/ 	.word	0x00000002
        /*0380*/ 	.word	0x00000110
        /*0384*/ 	.short	0x0101
        /*0386*/ 	.byte	0xff
	.zero		1


	//   ....[40]....
        /*0388*/ 	.word	0x00001700
        /*038c*/ 	.word	0x000000ff
        /*0390*/ 	.word	0x00000030
        /*0394*/ 	.short	0x010a
        /*0396*/ 	.byte	0x08
	.zero		1


	//   ....[41]....
        /*0398*/ 	.word	0x000017a0
        /*039c*/ 	.word	0x000000ff
        /*03a0*/ 	.word	0x00000030
        /*03a4*/ 	.short	0x010a
        /*03a6*/ 	.byte	0x21
	.zero		1


	//   ....[42]....
        /*03a8*/ 	.word	0x00001900
        /*03ac*/ 	.word	0x000000ff
        /*03b0*/ 	.word	0x00000030
        /*03b4*/ 	.short	0x010a
        /*03b6*/ 	.byte	0x08
	.zero		1


	//   ....[43]....
        /*03b8*/ 	.word	0x000019f0
        /*03bc*/ 	.word	0x000000ff
        /*03c0*/ 	.word	0x000000a8
        /*03c4*/ 	.short	0x0101
        /*03c6*/ 	.byte	0x04
	.zero		1


	//   ....[44]....
        /*03c8*/ 	.word	0x00001a10
        /*03cc*/ 	.word	0x000000ff
        /*03d0*/ 	.word	0x00000030
        /*03d4*/ 	.short	0x010a
        /*03d6*/ 	.byte	0x08
	.zero		1


	//   ....[45]....
        /*03d8*/ 	.word	0x00001a90
        /*03dc*/ 	.word	0x000000ff
        /*03e0*/ 	.word	0x00000030
        /*03e4*/ 	.short	0x010a
        /*03e6*/ 	.byte	0x11
	.zero		1


	//   ....[46]....
        /*03e8*/ 	.word	0x00001bf0
        /*03ec*/ 	.word	0x000000ff
        /*03f0*/ 	.word	0x00000030
        /*03f4*/ 	.short	0x010a
        /*03f6*/ 	.byte	0x08
	.zero		1


	//   ....[47]....
        /*03f8*/ 	.word	0x00001d10
        /*03fc*/ 	.word	0x00000002
        /*0400*/ 	.word	0x000000b0
        /*0404*/ 	.short	0x010a
        /*0406*/ 	.byte	0xff
	.zero		1


	//   ....[48]....
        /*0408*/ 	.word	0x00001dd0
        /*040c*/ 	.word	0x00000002
        /*0410*/ 	.word	0x00000000
        /*0414*/ 	.short	0x0101
        /*0416*/ 	.byte	0xff
	.zero		1


	//   ....[49]....
        /*0418*/ 	.word	0x00002330
        /*041c*/ 	.word	0x000000ff
        /*0420*/ 	.word	0x00000000
        /*0424*/ 	.short	0x010a
        /*0426*/ 	.byte	0x05
	.zero		1


	//   ....[50]....
        /*0428*/ 	.word	0x000023c0
        /*042c*/ 	.word	0x000000ff
        /*0430*/ 	.word	0x00000000
        /*0434*/ 	.short	0x010a
        /*0436*/ 	.byte	0x05
	.zero		1


	//   ....[51]....
        /*0438*/ 	.word	0x00002450
        /*043c*/ 	.word	0x000000ff
        /*0440*/ 	.word	0x00000000
        /*0444*/ 	.short	0x010a
        /*0446*/ 	.byte	0x05
	.zero		1


	//   ....[52]....
        /*0448*/ 	.word	0x000024e0
        /*044c*/ 	.word	0x000000ff
        /*0450*/ 	.word	0x00000000
        /*0454*/ 	.short	0x010a
        /*0456*/ 	.byte	0x05
	.zero		1


	//   ....[53]....
        /*0458*/ 	.word	0x00002570
        /*045c*/ 	.word	0x000000ff
        /*0460*/ 	.word	0x00000000
        /*0464*/ 	.short	0x010a
        /*0466*/ 	.byte	0x05
	.zero		1


	//   ....[54]....
        /*0468*/ 	.word	0x00002610
        /*046c*/ 	.word	0x00000000
        /*0470*/ 	.word	0x00000000
        /*0474*/ 	.short	0x010a
        /*0476*/ 	.byte	0xff
	.zero		1


	//   ....[55]....
        /*0478*/ 	.word	0x00002730
        /*047c*/ 	.word	0x00000000
        /*0480*/ 	.word	0x00000110
        /*0484*/ 	.short	0x010a
        /*0486*/ 	.byte	0xff
	.zero		1


	//   ....[56]....
        /*0488*/ 	.word	0x000027a0
        /*048c*/ 	.word	0x00000000
        /*0490*/ 	.word	0x00000000
        /*0494*/ 	.short	0x0101
        /*0496*/ 	.byte	0xff
	.zero		1


	//   ....[57]....
        /*0498*/ 	.word	0x000027c0
        /*049c*/ 	.word	0x000000ff
        /*04a0*/ 	.word	0x000000c0
        /*04a4*/ 	.short	0x010a
        /*04a6*/ 	.byte	0x05
	.zero		1


	//   ....[58]....
        /*04a8*/ 	.word	0x000028e0
        /*04ac*/ 	.word	0x00000000
        /*04b0*/ 	.word	0x000000b0
        /*04b4*/ 	.short	0x010a
        /*04b6*/ 	.byte	0xff
	.zero		1


	//   ....[59]....
        /*04b8*/ 	.word	0x000029e0
        /*04bc*/ 	.word	0x00000000
        /*04c0*/ 	.word	0x00000000
        /*04c4*/ 	.short	0x0101
        /*04c6*/ 	.byte	0xff
	.zero		1


	//   ....[60]....
        /*04c8*/ 	.word	0x00002a70
        /*04cc*/ 	.word	0x000000ff
        /*04d0*/ 	.word	0x000000c0
        /*04d4*/ 	.short	0x0106
        /*04d6*/ 	.byte	0x05
	.zero		1


	//   ....[61]....
        /*04d8*/ 	.word	0x00002a90
        /*04dc*/ 	.word	0x000000ff
        /*04e0*/ 	.word	0x000000c0
        /*04e4*/ 	.short	0x010a
        /*04e6*/ 	.byte	0x05
	.zero		1


	//   ....[62]....
        /*04e8*/ 	.word	0x00002b20
        /*04ec*/ 	.word	0x000000ff
        /*04f0*/ 	.word	0x000000c0
        /*04f4*/ 	.short	0x0106
        /*04f6*/ 	.byte	0x04
	.zero		1


	//   ....[63]....
        /*04f8*/ 	.word	0x00002b60
        /*04fc*/ 	.word	0x00000000
        /*0500*/ 	.word	0x000000c0
        /*0504*/ 	.short	0x010a
        /*0506*/ 	.byte	0xff
	.zero		1


	//   ....[64]....
        /*0508*/ 	.word	0x000030a0
        /*050c*/ 	.word	0x00000000
        /*0510*/ 	.word	0x000000b0
        /*0514*/ 	.short	0x010a
        /*0516*/ 	.byte	0xff
	.zero		1


	//   ....[65]....
        /*0518*/ 	.word	0x000031b0
        /*051c*/ 	.word	0x00000003
        /*0520*/ 	.word	0x00000000
        /*0524*/ 	.short	0x0101
        /*0526*/ 	.byte	0xff
	.zero		1


	//   ....[66]....
        /*0528*/ 	.word	0x000031c0
        /*052c*/ 	.word	0x000000ff
        /*0530*/ 	.word	0x00000000
        /*0534*/ 	.short	0x010a
        /*0536*/ 	.byte	0x06
	.zero		1


	//   ....[67]....
        /*0538*/ 	.word	0x000031e0
        /*053c*/ 	.word	0x000000ff
        /*0540*/ 	.word	0x000000f0
        /*0544*/ 	.short	0x010a
        /*0546*/ 	.byte	0x07
	.zero		1


	//   ....[68]....
        /*0548*/ 	.word	0x000032b0
        /*054c*/ 	.word	0x000000ff
        /*0550*/ 	.word	0x00000000
        /*0554*/ 	.short	0x010a
        /*0556*/ 	.byte	0x06
	.zero		1


	//   ....[69]....
        /*0558*/ 	.word	0x000033e0
        /*055c*/ 	.word	0x000000ff
        /*0560*/ 	.word	0x00000000
        /*0564*/ 	.short	0x010a
        /*0566*/ 	.byte	0x1a
	.zero		1


	//   ....[70]....
        /*0568*/ 	.word	0x00003680
        /*056c*/ 	.word	0x000000ff
        /*0570*/ 	.word	0x00000000
        /*0574*/ 	.short	0x010a
        /*0576*/ 	.byte	0x06
	.zero		1


	//   ....[71]....
        /*0578*/ 	.word	0x00003710
        /*057c*/ 	.word	0x000000ff
        /*0580*/ 	.word	0x00000000
        /*0584*/ 	.short	0x010a
        /*0586*/ 	.byte	0x06
	.zero		1


	//   ....[72]....
        /*0588*/ 	.word	0x000037a0
        /*058c*/ 	.word	0x000000ff
        /*0590*/ 	.word	0x00000000
        /*0594*/ 	.short	0x010a
        /*0596*/ 	.byte	0x06
	.zero		1


	//   ....[73]....
        /*0598*/ 	.word	0x00003830
        /*059c*/ 	.word	0x000000ff
        /*05a0*/ 	.word	0x00000000
        /*05a4*/ 	.short	0x010a
        /*05a6*/ 	.byte	0x07
	.zero		1


	//   ....[74]....
        /*05a8*/ 	.word	0x00003cb0
        /*05ac*/ 	.word	0x00000000
        /*05b0*/ 	.word	0x000000b0
        /*05b4*/ 	.short	0x010a
        /*05b6*/ 	.byte	0xff
	.zero		1


	//   ....[75]....
        /*05b8*/ 	.word	0x00003d70
        /*05bc*/ 	.word	0x00000000
        /*05c0*/ 	.word	0x00000000
        /*05c4*/ 	.short	0x0101
        /*05c6*/ 	.byte	0xff
	.zero		1


	//   ....[76]....
        /*05c8*/ 	.word	0x00004090
        /*05cc*/ 	.word	0x000000ff
        /*05d0*/ 	.word	0x000000a8
        /*05d4*/ 	.short	0x010a
        /*05d6*/ 	.byte	0x07
	.zero		1


	//   ....[77]....
        /*05d8*/ 	.word	0x00004280
        /*05dc*/ 	.word	0x000000ff
        /*05e0*/ 	.word	0x00000080
        /*05e4*/ 	.short	0x010a
        /*05e6*/ 	.byte	0x07
	.zero		1


	//   ....[78]....
        /*05e8*/ 	.word	0x000043f0
        /*05ec*/ 	.word	0x000000ff
        /*05f0*/ 	.word	0x00000060
        /*05f4*/ 	.short	0x010b
        /*05f6*/ 	.byte	0x07
	.zero		1


	//   ....[79]....
        /*05f8*/ 	.word	0x00004400
        /*05fc*/ 	.word	0x000000ff
        /*0600*/ 	.word	0x00000000
        /*0604*/ 	.short	0x0101
        /*0606*/ 	.byte	0x08
	.zero		1


	//   ....[80]....
        /*0608*/ 	.word	0x00004410
        /*060c*/ 	.word	0x000000ff
        /*0610*/ 	.word	0x00000088
        /*0614*/ 	.short	0x010a
        /*0616*/ 	.byte	0x07
	.zero		1


	//   ....[81]....
        /*0618*/ 	.word	0x00004560
        /*061c*/ 	.word	0x000000ff
        /*0620*/ 	.word	0x00000068
        /*0624*/ 	.short	0x010b
        /*0626*/ 	.byte	0x07
	.zero		1


	//   ....[82]....
        /*0628*/ 	.word	0x00004570
        /*062c*/ 	.word	0x000000ff
        /*0630*/ 	.word	0x00000000
        /*0634*/ 	.short	0x0101
        /*0636*/ 	.byte	0x08
	.zero		1


	//   ....[83]....
        /*0638*/ 	.word	0x00004580
        /*063c*/ 	.word	0x000000ff
        /*0640*/ 	.word	0x00000090
        /*0644*/ 	.short	0x010a
        /*0646*/ 	.byte	0x07
	.zero		1


	//   ....[84]....
        /*0648*/ 	.word	0x00004700
        /*064c*/ 	.word	0x000000ff
        /*0650*/ 	.word	0x00000070
        /*0654*/ 	.short	0x010b
        /*0656*/ 	.byte	0x07
	.zero		1


	//   ....[85]....
        /*0658*/ 	.word	0x00004740
        /*065c*/ 	.word	0x000000ff
        /*0660*/ 	.word	0x00000000
        /*0664*/ 	.short	0x0101
        /*0666*/ 	.byte	0x08
	.zero		1


	//   ....[86]....
        /*0668*/ 	.word	0x00004780
        /*066c*/ 	.word	0x000000ff
        /*0670*/ 	.word	0x00000098
        /*0674*/ 	.short	0x010a
        /*0676*/ 	.byte	0x07
	.zero		1


	//   ....[87]....
        /*0678*/ 	.word	0x000049c0
        /*067c*/ 	.word	0x000000ff
        /*0680*/ 	.word	0x00000078
        /*0684*/ 	.short	0x010b
        /*0686*/ 	.byte	0x07
	.zero		1


	//   ....[88]....
        /*0688*/ 	.word	0x000049e0
        /*068c*/ 	.word	0x000000ff
        /*0690*/ 	.word	0x00000000
        /*0694*/ 	.short	0x0101
        /*0696*/ 	.byte	0x0d
	.zero		1


	//   ....[89]....
        /*0698*/ 	.word	0x00004a10
        /*069c*/ 	.word	0x000000ff
        /*06a0*/ 	.word	0x00000080
        /*06a4*/ 	.short	0x010a
        /*06a6*/ 	.byte	0x07
	.zero		1


	//   ....[90]....
        /*06a8*/ 	.word	0x00004a30
        /*06ac*/ 	.word	0x000000ff
        /*06b0*/ 	.word	0x00000088
        /*06b4*/ 	.short	0x010a
        /*06b6*/ 	.byte	0x07
	.zero		1


	//   ....[91]....
        /*06b8*/ 	.word	0x00004a50
        /*06bc*/ 	.word	0x000000ff
        /*06c0*/ 	.word	0x00000090
        /*06c4*/ 	.short	0x010a
        /*06c6*/ 	.byte	0x07
	.zero		1


	//   ....[92]....
        /*06c8*/ 	.word	0x00004a90
        /*06cc*/ 	.word	0x00000000
        /*06d0*/ 	.word	0x00000098
        /*06d4*/ 	.short	0x010a
        /*06d6*/ 	.byte	0xff
	.zero		1


	//   ....[93]....
        /*06d8*/ 	.word	0x00004dc0
        /*06dc*/ 	.word	0x00000000
        /*06e0*/ 	.word	0x000000b0
        /*06e4*/ 	.short	0x010a
        /*06e6*/ 	.byte	0xff
	.zero		1


	//   ....[94]....
        /*06e8*/ 	.word	0x00004ed0
        /*06ec*/ 	.word	0x00000000
        /*06f0*/ 	.word	0x00000000
        /*06f4*/ 	.short	0x0101
        /*06f6*/ 	.byte	0xff
	.zero		1


	//   ....[95]....
        /*06f8*/ 	.word	0x00005920
        /*06fc*/ 	.word	0x000000ff
        /*0700*/ 	.word	0x00000060
        /*0704*/ 	.short	0x010a
        /*0706*/ 	.byte	0x30
	.zero		1


	//   ....[96]....
        /*0708*/ 	.word	0x00005960
        /*070c*/ 	.word	0x00000040
        /*0710*/ 	.word	0x000000d0
        /*0714*/ 	.short	0x010a
        /*0716*/ 	.byte	0xff
	.zero		1


	//   ....[97]....
        /*0718*/ 	.word	0x00005a50
        /*071c*/ 	.word	0x000000ff
        /*0720*/ 	.word	0x00000060
        /*0724*/ 	.short	0x010a
        /*0726*/ 	.byte	0x30
	.zero		1


	//   ....[98]....
        /*0728*/ 	.word	0x00005b40
        /*072c*/ 	.word	0x00000040
        /*0730*/ 	.word	0x000000d0
        /*0734*/ 	.short	0x010a
        /*0736*/ 	.byte	0xff
	.zero		1


	//   ....[99]....
        /*0738*/ 	.word	0x00006610
        /*073c*/ 	.word	0x00000000
        /*0740*/ 	.word	0x00000000
        /*0744*/ 	.short	0x0101
        /*0746*/ 	.byte	0xff
	.zero		1


	//   ....[100]....
        /*0748*/ 	.word	0x00006620
        /*074c*/ 	.word	0x00000002
        /*0750*/ 	.word	0x00000060
        /*0754*/ 	.short	0x010a
        /*0756*/ 	.byte	0xff
	.zero		1


	//   ....[101]....
        /*0758*/ 	.word	0x00006700
        /*075c*/ 	.word	0x00000002
        /*0760*/ 	.word	0x00000060
        /*0764*/ 	.short	0x010a
        /*0766*/ 	.byte	0xff
	.zero		1


	//   ....[102]....
        /*0768*/ 	.word	0x00007260
        /*076c*/ 	.word	0x00000048
        /*0770*/ 	.word	0x00000000
        /*0774*/ 	.short	0x0101
        /*0776*/ 	.byte	0xff
	.zero		1


	//   ....[103]....
        /*0778*/ 	.word	0x00007280
        /*077c*/ 	.word	0x00000000
        /*0780*/ 	.word	0x00000060
        /*0784*/ 	.short	0x010a
        /*0786*/ 	.byte	0xff
	.zero		1


	//   ....[104]....
        /*0788*/ 	.word	0x00007350
        /*078c*/ 	.word	0x00000000
        /*0790*/ 	.word	0x00000060
        /*0794*/ 	.short	0x010a
        /*0796*/ 	.byte	0xff
	.zero		1


	//   ....[105]....
        /*0798*/ 	.word	0x00007eb0
        /*079c*/ 	.word	0x00000048
        /*07a0*/ 	.word	0x00000000
        /*07a4*/ 	.short	0x0101
        /*07a6*/ 	.byte	0xff
	.zero		1


	//   ....[106]....
        /*07a8*/ 	.word	0x00007ed0
        /*07ac*/ 	.word	0x00000000
        /*07b0*/ 	.word	0x00000060
        /*07b4*/ 	.short	0x010a
        /*07b6*/ 	.byte	0xff
	.zero		1


	//   ....[107]....
        /*07b8*/ 	.word	0x00007fa0
        /*07bc*/ 	.word	0x00000000
        /*07c0*/ 	.word	0x00000060
        /*07c4*/ 	.short	0x010a
        /*07c6*/ 	.byte	0xff
	.zero		1


	//   ....[108]....
        /*07c8*/ 	.word	0x00008300
        /*07cc*/ 	.word	0x000000ff
        /*07d0*/ 	.word	0x00000000
        /*07d4*/ 	.short	0x0101
        /*07d6*/ 	.byte	0x05
	.zero		1


	//   ....[109]....
        /*07d8*/ 	.word	0x00008b60
        /*07dc*/ 	.word	0x00000000
        /*07e0*/ 	.word	0x00000000
        /*07e4*/ 	.short	0x0101
        /*07e6*/ 	.byte	0xff
	.zero		1


	//   ....[110]....
        /*07e8*/ 	.word	0x00008dd0
        /*07ec*/ 	.word	0x000000ff
        /*07f0*/ 	.word	0x00000000
        /*07f4*/ 	.short	0x0101
        /*07f6*/ 	.byte	0x04
	.zero		1


	//   ....[111]....
        /*07f8*/ 	.word	0x00008df0
        /*07fc*/ 	.word	0x00000002
        /*0800*/ 	.word	0x00000120
        /*0804*/ 	.short	0x010a
        /*0806*/ 	.byte	0xff
	.zero		1


	//   ....[112]....
        /*0808*/ 	.word	0x00008e50
        /*080c*/ 	.word	0x00000002
        /*0810*/ 	.word	0x00000030
        /*0814*/ 	.short	0x010a
        /*0816*/ 	.byte	0xff
	.zero		1


	//   ....[113]....
        /*0818*/ 	.word	0x00008eb0
        /*081c*/ 	.word	0x00000002
        /*0820*/ 	.word	0x00000030
        /*0824*/ 	.short	0x010a
        /*0826*/ 	.byte	0xff
	.zero		1


	//   ....[114]....
        /*0828*/ 	.word	0x00008f00
        /*082c*/ 	.word	0x00000002
        /*0830*/ 	.word	0x000000b0
        /*0834*/ 	.short	0x010a
        /*0836*/ 	.byte	0xff
	.zero		1


	//   ....[115]....
        /*0838*/ 	.word	0x00008f60
        /*083c*/ 	.word	0x00000000
        /*0840*/ 	.word	0x00000000
        /*0844*/ 	.short	0x010a
        /*0846*/ 	.byte	0xff
	.zero		1


	//   ....[116]....
        /*0848*/ 	.word	0x00008fc0
        /*084c*/ 	.word	0x00000000
        /*0850*/ 	.word	0x00000000
        /*0854*/ 	.short	0x010a
        /*0856*/ 	.byte	0xff
	.zero		1


	//   ....[117]....
        /*0858*/ 	.word	0x00009020
        /*085c*/ 	.word	0x00000000
        /*0860*/ 	.word	0x00000000
        /*0864*/ 	.short	0x010a
        /*0866*/ 	.byte	0xff
	.zero		1


	//   ....[118]....
        /*0868*/ 	.word	0x00009080
        /*086c*/ 	.word	0x00000000
        /*0870*/ 	.word	0x00000000
        /*0874*/ 	.short	0x010a
        /*0876*/ 	.byte	0xff
	.zero		1


	//   ....[119]....
        /*0878*/ 	.word	0x000090e0
        /*087c*/ 	.word	0x00000000
        /*0880*/ 	.word	0x00000000
        /*0884*/ 	.short	0x010a
        /*0886*/ 	.byte	0xff
	.zero		1


	//   ....[120]....
        /*0888*/ 	.word	0x00009130
        /*088c*/ 	.word	0x00000000
        /*0890*/ 	.word	0x00000110
        /*0894*/ 	.short	0x010a
        /*0896*/ 	.byte	0xff
	.zero		1


	//   ....[121]....
        /*0898*/ 	.word	0x00009190
        /*089c*/ 	.word	0x00000000
        /*08a0*/ 	.word	0x000000c0
        /*08a4*/ 	.short	0x010a
        /*08a6*/ 	.byte	0xff
	.zero		1


	//   ....[122]....
        /*08a8*/ 	.word	0x000091e0
        /*08ac*/ 	.word	0x00000000
        /*08b0*/ 	.word	0x000000b0
        /*08b4*/ 	.short	0x010a
        /*08b6*/ 	.byte	0xff
	.zero		1


	//   ....[123]....
        /*08b8*/ 	.word	0x00009240
        /*08bc*/ 	.word	0x00000000
        /*08c0*/ 	.word	0x000000c0
        /*08c4*/ 	.short	0x010a
        /*08c6*/ 	.byte	0xff
	.zero		1


	//   ....[124]....
        /*08c8*/ 	.word	0x00009290
        /*08cc*/ 	.word	0x00000000
        /*08d0*/ 	.word	0x000000b0
        /*08d4*/ 	.short	0x010a
        /*08d6*/ 	.byte	0xff
	.zero		1


	//   ....[125]....
        /*08d8*/ 	.word	0x000092f0
        /*08dc*/ 	.word	0x00000002
        /*08e0*/ 	.word	0x000000f0
        /*08e4*/ 	.short	0x010a
        /*08e6*/ 	.byte	0xff
	.zero		1


	//   ....[126]....
        /*08e8*/ 	.word	0x00009350
        /*08ec*/ 	.word	0x00000000
        /*08f0*/ 	.word	0x00000000
        /*08f4*/ 	.short	0x010a
        /*08f6*/ 	.byte	0xff
	.zero		1


	//   ....[127]....
        /*08f8*/ 	.word	0x000093b0
        /*08fc*/ 	.word	0x00000000
        /*0900*/ 	.word	0x00000000
        /*0904*/ 	.short	0x010a
        /*0906*/ 	.byte	0xff
	.zero		1


	//   ....[128]....
        /*0908*/ 	.word	0x00009410
        /*090c*/ 	.word	0x00000000
        /*0910*/ 	.word	0x00000000
        /*0914*/ 	.short	0x010a
        /*0916*/ 	.byte	0xff
	.zero		1


	//   ....[129]....
        /*0918*/ 	.word	0x00009470
        /*091c*/ 	.word	0x00000000
        /*0920*/ 	.word	0x00000000
        /*0924*/ 	.short	0x010a
        /*0926*/ 	.byte	0xff
	.zero		1


	//   ....[130]....
        /*0928*/ 	.word	0x000094d0
        /*092c*/ 	.word	0x00000000
        /*0930*/ 	.word	0x00000000
        /*0934*/ 	.short	0x010a
        /*0936*/ 	.byte	0xff
	.zero		1


	//   ....[131]....
        /*0938*/ 	.word	0x00009520
        /*093c*/ 	.word	0x00000000
        /*0940*/ 	.word	0x000000b0
        /*0944*/ 	.short	0x010a
        /*0946*/ 	.byte	0xff
	.zero		1


	//   ....[132]....
        /*0948*/ 	.word	0x00009580
        /*094c*/ 	.word	0x00000000
        /*0950*/ 	.word	0x000000a8
        /*0954*/ 	.short	0x010a
        /*0956*/ 	.byte	0xff
	.zero		1


	//   ....[133]....
        /*0958*/ 	.word	0x000095e0
        /*095c*/ 	.word	0x00000000
        /*0960*/ 	.word	0x00000080
        /*0964*/ 	.short	0x010a
        /*0966*/ 	.byte	0xff
	.zero		1


	//   ....[134]....
        /*0968*/ 	.word	0x00009640
        /*096c*/ 	.word	0x00000000
        /*0970*/ 	.word	0x00000088
        /*0974*/ 	.short	0x010a
        /*0976*/ 	.byte	0xff
	.zero		1


	//   ....[135]....
        /*0978*/ 	.word	0x000096a0
        /*097c*/ 	.word	0x00000000
        /*0980*/ 	.word	0x00000090
        /*0984*/ 	.short	0x010a
        /*0986*/ 	.byte	0xff
	.zero		1


	//   ....[136]....
        /*0988*/ 	.word	0x00009700
        /*098c*/ 	.word	0x00000000
        /*0990*/ 	.word	0x00000098
        /*0994*/ 	.short	0x010a
        /*0996*/ 	.byte	0xff
	.zero		1


	//   ....[137]....
        /*0998*/ 	.word	0x00009760
        /*099c*/ 	.word	0x00000000
        /*09a0*/ 	.word	0x00000080
        /*09a4*/ 	.short	0x010a
        /*09a6*/ 	.byte	0xff
	.zero		1


	//   ....[138]....
        /*09a8*/ 	.word	0x000097c0
        /*09ac*/ 	.word	0x00000000
        /*09b0*/ 	.word	0x00000088
        /*09b4*/ 	.short	0x010a
        /*09b6*/ 	.byte	0xff
	.zero		1


	//   ....[139]....
        /*09b8*/ 	.word	0x00009820
        /*09bc*/ 	.word	0x00000000
        /*09c0*/ 	.word	0x00000090
        /*09c4*/ 	.short	0x010a
        /*09c6*/ 	.byte	0xff
	.zero		1


	//   ....[140]....
        /*09c8*/ 	.word	0x00009870
        /*09cc*/ 	.word	0x00000000
        /*09d0*/ 	.word	0x000000b0
        /*09d4*/ 	.short	0x010a
        /*09d6*/ 	.byte	0xff
	.zero		1


	//   ....[141]....
        /*09d8*/ 	.word	0x000098d0
        /*09dc*/ 	.word	0x00000002
        /*09e0*/ 	.word	0x00000060
        /*09e4*/ 	.short	0x010a
        /*09e6*/ 	.byte	0xff
	.zero		1


	//   ....[142]....
        /*09e8*/ 	.word	0x00009920
        /*09ec*/ 	.word	0x00000040
        /*09f0*/ 	.word	0x000000d0
        /*09f4*/ 	.short	0x010a
        /*09f6*/ 	.byte	0xff
	.zero		1


	//   ....[143]....
        /*09f8*/ 	.word	0x00009970
        /*09fc*/ 	.word	0x00000002
        /*0a00*/ 	.word	0x00000060
        /*0a04*/ 	.short	0x010a
        /*0a06*/ 	.byte	0xff
	.zero		1


	//   ....[144]....
        /*0a08*/ 	.word	0x000099c0
        /*0a0c*/ 	.word	0x00000000
        /*0a10*/ 	.word	0x00000060
        /*0a14*/ 	.short	0x010a
        /*0a16*/ 	.byte	0xff
	.zero		1


	//   ....[145]....
        /*0a18*/ 	.word	0x00009a10
        /*0a1c*/ 	.word	0x00000000
        /*0a20*/ 	.word	0x00000060
        /*0a24*/ 	.short	0x010a
        /*0a26*/ 	.byte	0xff
	.zero		1


	//----- nvinfo : EIATTR_NUM_MBARRIERS
	.align		4
.L_47:
        /*0a28*/ 	.byte	0x03, 0x38
        /*0a2a*/ 	.short	0x0026


	//----- nvinfo : EIATTR_EXIT_INSTR_OFFSETS
	.align		4
        /*0a2c*/ 	.byte	0x04, 0x1c
        /*0a2e*/ 	.short	(.L_49 - .L_48)


	//   ....[0]....
.L_48:
        /*0a30*/ 	.word	0x00002640


	//   ....[1]....
        /*0a34*/ 	.word	0x00002b30


	//   ....[2]....
        /*0a38*/ 	.word	0x00002b90


	//   ....[3]....
        /*0a3c*/ 	.word	0x00003a90


	//   ....[4]....
        /*0a40*/ 	.word	0x00004ac0


	//   ....[5]....
        /*0a44*/ 	.word	0x00004b00


	//   ....[6]....
        /*0a48*/ 	.word	0x00008cc0


	//   ....[7]....
        /*0a4c*/ 	.word	0x00008d40


	//   ....[8]....
        /*0a50*/ 	.word	0x00008d70


	//   ....[9]....
        /*0a54*/ 	.word	0x00008de0


	//----- nvinfo : EIATTR_MAX_THREADS
	.align		4
.L_49:
        /*0a58*/ 	.byte	0x04, 0x05
        /*0a5a*/ 	.short	(.L_51 - .L_50)
.L_50:
        /*0a5c*/ 	.word	0x00000100
        /*0a60*/ 	.word	0x00000001
        /*0a64*/ 	.word	0x00000001


	//----- nvinfo : EIATTR_CRS_STACK_SIZE
	.align		4
.L_51:
        /*0a68*/ 	.byte	0x04, 0x1e
        /*0a6a*/ 	.short	(.L_53 - .L_52)
.L_52:
        /*0a6c*/ 	.word	0x00000000


	//----- nvinfo : EIATTR_CBANK_PARAM_SIZE
	.align		4
.L_53:
        /*0a70*/ 	.byte	0x03, 0x19
        /*0a72*/ 	.short	0x0800


	//----- nvinfo : EIATTR_PARAM_CBANK
	.align		4
        /*0a74*/ 	.byte	0x04, 0x0a
        /*0a76*/ 	.short	(.L_55 - .L_54)
	.align		4
.L_54:
        /*0a78*/ 	.word	index@(.nv.constant0._ZN7cutlass13device_kernelINS_4gemm6kernel13GemmUniversalIN4cute5tupleIJiiiiEEENS1_10collective13CollectiveMmaINS1_35MainloopSm100TmaUmmaWarpSpecializedILi6ELi2ELi4ENS5_IJNS4_1CILi1EEESB_SB_EEEEENS5_IJNSA_ILi128EEESE_NSA_ILi64EEEEEENS_10bfloat16_tENS5_IJlSB_lEEESH_SI_NS4_8TiledMMAINS4_8MMA_AtomIJNS4_20SM100_MMA_F16BF16_SSISH_SH_fLi128ELi128ELNS4_4UMMA5MajorE0ELSN_0ELNSM_7ScaleInE0ELSO_0EEEEEENS4_6LayoutISC_NS5_IJNSA_ILi0EEESS_SS_EEEEENS5_IJNS4_10UnderscoreESV_SV_EEEEENS4_13SM90_TMA_LOADENS4_14ComposedLayoutINS4_7SwizzleILi3ELi4ELi3EEENS4_18smem_ptr_flag_bitsILi16EEENSR_INS5_IJNSA_ILi8EEESF_EEENS5_IJSF_SB_EEEEEEEvNS4_8identityESY_S18_vS19_EENS_8epilogue10collective18CollectiveEpilogueINS1B_23Sm100TmaWarpSpecializedILi4ELi2ELi32ELb1ELb0EEEJSG_NS5_IJNSR_ISE_SB_EENSR_INSA_ILi32EEESB_EEEEESH_SI_SH_SI_NS1B_6fusion15FusionCallbacksIS1F_NS1K_17LinearCombinationISH_fSH_fLNS_15FloatRoundStyleE2EEESG_S1J_JEEENS4_5SM1004TMEM4LOAD26SM100_TMEM_LOAD_32dp32b32xESY_NSZ_INS10_ILi2ELi4ELi3EEES13_NSR_INS5_IJS14_S1H_EEENS5_IJS1H_SB_EEEEEEENS4_39AutoVectorizingCopyWithAssumedAlignmentILi128EEENS4_14SM90_TMA_STOREES1Y_S20_S20_EEEvvEEEEvNT_6ParamsE)
        /*0a7c*/ 	.short	0x0380
        /*0a7e*/ 	.short	0x0800


	//----- nvinfo : EIATTR_SW_WAR
	.align		4
.L_55:
        /*0a80*/ 	.byte	0x04, 0x36
        /*0a82*/ 	.short	(.L_57 - .L_56)
.L_56:
        /*0a84*/ 	.word	0x00000008
.L_57:


//--------------------- .nv.callgraph             --------------------------
	.section	.nv.callgraph,"",@"SHT_CUDA_CALLGRAPH"
	.align	4
	.sectionentsize	8
	.align		4
        /*0000*/ 	.word	0x00000000
	.align		4
        /*0004*/ 	.word	0xffffffff
	.align		4
        /*0008*/ 	.word	index@(_ZN7cutlass13device_kernelINS_4gemm6kernel13GemmUniversalIN4cute5tupleIJiiiiEEENS1_10collective13CollectiveMmaINS1_35MainloopSm100TmaUmmaWarpSpecializedILi6ELi2ELi4ENS5_IJNS4_1CILi1EEESB_SB_EEEEENS5_IJNSA_ILi128EEESE_NSA_ILi64EEEEEENS_10bfloat16_tENS5_IJlSB_lEEESH_SI_NS4_8TiledMMAINS4_8MMA_AtomIJNS4_20SM100_MMA_F16BF16_SSISH_SH_fLi128ELi128ELNS4_4UMMA5MajorE0ELSN_0ELNSM_7ScaleInE0ELSO_0EEEEEENS4_6LayoutISC_NS5_IJNSA_ILi0EEESS_SS_EEEEENS5_IJNS4_10UnderscoreESV_SV_EEEEENS4_13SM90_TMA_LOADENS4_14ComposedLayoutINS4_7SwizzleILi3ELi4ELi3EEENS4_18smem_ptr_flag_bitsILi16EEENSR_INS5_IJNSA_ILi8EEESF_EEENS5_IJSF_SB_EEEEEEEvNS4_8identityESY_S18_vS19_EENS_8epilogue10collective18CollectiveEpilogueINS1B_23Sm100TmaWarpSpecializedILi4ELi2ELi32ELb1ELb0EEEJSG_NS5_IJNSR_ISE_SB_EENSR_INSA_ILi32EEESB_EEEEESH_SI_SH_SI_NS1B_6fusion15FusionCallbacksIS1F_NS1K_17LinearCombinationISH_fSH_fLNS_15FloatRoundStyleE2EEESG_S1J_JEEENS4_5SM1004TMEM4LOAD26SM100_TMEM_LOAD_32dp32b32xESY_NSZ_INS10_ILi2ELi4ELi3EEES13_NSR_INS5_IJS14_S1H_EEENS5_IJS1H_SB_EEEEEEENS4_39AutoVectorizingCopyWithAssumedAlignmentILi128EEENS4_14SM90_TMA_STOREES1Y_S20_S20_EEEvvEEEEvNT_6ParamsE)
	.align		4
        /*000c*/ 	.word	index@(__assertfail)
	.align		4
        /*0010*/ 	.word	0x00000000
	.align		4
        /*0014*/ 	.word	0xfffffffe
	.align		4
        /*0018*/ 	.word	0x00000000
	.align		4
        /*001c*/ 	.word	0xfffffffd
	.align		4
        /*0020*/ 	.word	0x00000000
	.align		4
        /*0024*/ 	.word	0xfffffffc


//--------------------- .nv.constant4             --------------------------
	.section	.nv.constant4,"a",@progbits
	.align	8
	.align		8
.nv.constant4:
        /*0000*/ 	.dword	__assertfail
	.align		8
        /*0008*/ 	.dword	__unnamed_1
	.align		8
        /*0010*/ 	.dword	__unnamed_2
	.align		8
        /*0018*/ 	.dword	_ZN39_INTERNAL_97b8a194_4_k_cu_c73990c6_29854cuda3std3__45__cpo5beginE
	.align		8
        /*0020*/ 	.dword	_ZN39_INTERNAL_97b8a194_4_k_cu_c73990c6_29854cuda3std3__45__cpo3endE
	.align		8
        /*0028*/ 	.dword	_ZN39_INTERNAL_97b8a194_4_k_cu_c73990c6_29854cuda3std3__45__cpo6cbeginE
	.align		8
        /*0030*/ 	.dword	_ZN39_INTERNAL_97b8a194_4_k_cu_c73990c6_29854cuda3std3__45__cpo4cendE
	.align		8
        /*0038*/ 	.dword	_ZN39_INTERNAL_97b8a194_4_k_cu_c73990c6_29854cuda3std3__441_GLOBAL__N__97b8a194_4_k_cu_c73990c6_29856ignoreE
	.align		8
        /*0040*/ 	.dword	_ZN39_INTERNAL_97b8a194_4_k_cu_c73990c6_29854cuda3std3__419piecewise_constructE
	.align		8
        /*0048*/ 	.dword	_ZN39_INTERNAL_97b8a194_4_k_cu_c73990c6_29854cuda3std3__48in_placeE
	.align		8
        /*0050*/ 	.dword	_ZN39_INTERNAL_97b8a194_4_k_cu_c73990c6_29854cuda3std6ranges3__45__cpo4swapE
	.align		8
        /*0058*/ 	.dword	_ZN39_INTERNAL_97b8a194_4_k_cu_c73990c6_29854cuda3std6ranges3__45__cpo9iter_moveE
	.align		8
        /*0060*/ 	.dword	_ZN39_INTERNAL_97b8a194_4_k_cu_c73990c6_29854cute7productE
	.align		8
        /*0068*/ 	.dword	_ZN39_INTERNAL_97b8a194_4_k_cu_c73990c6_29854cute1_E
	.align		8
        /*0070*/ 	.dword	$str$25
	.align		8
        /*0078*/ 	.dword	$str$26
	.align		8
        /*0080*/ 	.dword	$str$27
	.align		8
        /*0088*/ 	.dword	$str$28


//--------------------- .text._ZN7cutlass13device_kernelINS_4gemm6kernel13GemmUniversalIN4cute5tupleIJiiiiEEENS1_10collective13CollectiveMmaINS1_35MainloopSm100TmaUmmaWarpSpecializedILi6ELi2ELi4ENS5_IJNS4_1CILi1EEESB_SB_EEEEENS5_IJNSA_ILi128EEESE_NSA_ILi64EEEEEENS_10bfloat16_tENS5_IJlSB_lEEESH_SI_NS4_8TiledMMAINS4_8MMA_AtomIJNS4_20SM100_MMA_F16BF16_SSISH_SH_fLi128ELi128ELNS4_4UMMA5MajorE0ELSN_0ELNSM_7ScaleInE0ELSO_0EEEEEENS4_6LayoutISC_NS5_IJNSA_ILi0EEESS_SS_EEEEENS5_IJNS4_10UnderscoreESV_SV_EEEEENS4_13SM90_TMA_LOADENS4_14ComposedLayoutINS4_7SwizzleILi3ELi4ELi3EEENS4_18smem_ptr_flag_bitsILi16EEENSR_INS5_IJNSA_ILi8EEESF_EEENS5_IJSF_SB_EEEEEEEvNS4_8identityESY_S18_vS19_EENS_8epilogue10collective18CollectiveEpilogueINS1B_23Sm100TmaWarpSpecializedILi4ELi2ELi32ELb1ELb0EEEJSG_NS5_IJNSR_ISE_SB_EENSR_INSA_ILi32EEESB_EEEEESH_SI_SH_SI_NS1B_6fusion15FusionCallbacksIS1F_NS1K_17LinearCombinationISH_fSH_fLNS_15FloatRoundStyleE2EEESG_S1J_JEEENS4_5SM1004TMEM4LOAD26SM100_TMEM_LOAD_32dp32b32xESY_NSZ_INS10_ILi2ELi4ELi3EEES13_NSR_INS5_IJS14_S1H_EEENS5_IJS1H_SB_EEEEEEENS4_39AutoVectorizingCopyWithAssumedAlignmentILi128EEENS4_14SM90_TMA_STOREES1Y_S20_S20_EEEvvEEEEvNT_6ParamsE --------------------------
	.section	.text._ZN7cutlass13device_kernelINS_4gemm6kernel13GemmUniversalIN4cute5tupleIJiiiiEEENS1_10collective13CollectiveMmaINS1_35MainloopSm100TmaUmmaWarpSpecializedILi6ELi2ELi4ENS5_IJNS4_1CILi1EEESB_SB_EEEEENS5_IJNSA_ILi128EEESE_NSA_ILi64EEEEEENS_10bfloat16_tENS5_IJlSB_lEEESH_SI_NS4_8TiledMMAINS4_8MMA_AtomIJNS4_20SM100_MMA_F16BF16_SSISH_SH_fLi128ELi128ELNS4_4UMMA5MajorE0ELSN_0ELNSM_7ScaleInE0ELSO_0EEEEEENS4_6LayoutISC_NS5_IJNSA_ILi0EEESS_SS_EEEEENS5_IJNS4_10UnderscoreESV_SV_EEEEENS4_13SM90_TMA_LOADENS4_14ComposedLayoutINS4_7SwizzleILi3ELi4ELi3EEENS4_18smem_ptr_flag_bitsILi16EEENSR_INS5_IJNSA_ILi8EEESF_EEENS5_IJSF_SB_EEEEEEEvNS4_8identityESY_S18_vS19_EENS_8epilogue10collective18CollectiveEpilogueINS1B_23Sm100TmaWarpSpecializedILi4ELi2ELi32ELb1ELb0EEEJSG_NS5_IJNSR_ISE_SB_EENSR_INSA_ILi32EEESB_EEEEESH_SI_SH_SI_NS1B_6fusion15FusionCallbacksIS1F_NS1K_17LinearCombinationISH_fSH_fLNS_15FloatRoundStyleE2EEESG_S1J_JEEENS4_5SM1004TMEM4LOAD26SM100_TMEM_LOAD_32dp32b32xESY_NSZ_INS10_ILi2ELi4ELi3EEES13_NSR_INS5_IJS14_S1H_EEENS5_IJS1H_SB_EEEEEEENS4_39AutoVectorizingCopyWithAssumedAlignmentILi128EEENS4_14SM90_TMA_STOREES1Y_S20_S20_EEEvvEEEEvNT_6ParamsE,"ax",@progbits
	.align	128
.text._ZN7cutlass13device_kernelINS_4gemm6kernel13GemmUniversalIN4cute5tupleIJiiiiEEENS1_10collective13CollectiveMmaINS1_35MainloopSm100TmaUmmaWarpSpecializedILi6ELi2ELi4ENS5_IJNS4_1CILi1EEESB_SB_EEEEENS5_IJNSA_ILi128EEESE_NSA_ILi64EEEEEENS_10bfloat16_tENS5_IJlSB_lEEESH_SI_NS4_8TiledMMAINS4_8MMA_AtomIJNS4_20SM100_MMA_F16BF16_SSISH_SH_fLi128ELi128ELNS4_4UMMA5MajorE0ELSN_0ELNSM_7ScaleInE0ELSO_0EEEEEENS4_6LayoutISC_NS5_IJNSA_ILi0EEESS_SS_EEEEENS5_IJNS4_10UnderscoreESV_SV_EEEEENS4_13SM90_TMA_LOADENS4_14ComposedLayoutINS4_7SwizzleILi3ELi4ELi3EEENS4_18smem_ptr_flag_bitsILi16EEENSR_INS5_IJNSA_ILi8EEESF_EEENS5_IJSF_SB_EEEEEEEvNS4_8identityESY_S18_vS19_EENS_8epilogue10collective18CollectiveEpilogueINS1B_23Sm100TmaWarpSpecializedILi4ELi2ELi32ELb1ELb0EEEJSG_NS5_IJNSR_ISE_SB_EENSR_INSA_ILi32EEESB_EEEEESH_SI_SH_SI_NS1B_6fusion15FusionCallbacksIS1F_NS1K_17LinearCombinationISH_fSH_fLNS_15FloatRoundStyleE2EEESG_S1J_JEEENS4_5SM1004TMEM4LOAD26SM100_TMEM_LOAD_32dp32b32xESY_NSZ_INS10_ILi2ELi4ELi3EEES13_NSR_INS5_IJS14_S1H_EEENS5_IJS1H_SB_EEEEEEENS4_39AutoVectorizingCopyWithAssumedAlignmentILi128EEENS4_14SM90_TMA_STOREES1Y_S20_S20_EEEvvEEEEvNT_6ParamsE:
        .type           _ZN7cutlass13device_kernelINS_4gemm6kernel13GemmUniversalIN4cute5tupleIJiiiiEEENS1_10collective13CollectiveMmaINS1_35MainloopSm100TmaUmmaWarpSpecializedILi6ELi2ELi4ENS5_IJNS4_1CILi1EEESB_SB_EEEEENS5_IJNSA_ILi128EEESE_NSA_ILi64EEEEEENS_10bfloat16_tENS5_IJlSB_lEEESH_SI_NS4_8TiledMMAINS4_8MMA_AtomIJNS4_20SM100_MMA_F16BF16_SSISH_SH_fLi128ELi128ELNS4_4UMMA5MajorE0ELSN_0ELNSM_7ScaleInE0ELSO_0EEEEEENS4_6LayoutISC_NS5_IJNSA_ILi0EEESS_SS_EEEEENS5_IJNS4_10UnderscoreESV_SV_EEEEENS4_13SM90_TMA_LOADENS4_14ComposedLayoutINS4_7SwizzleILi3ELi4ELi3EEENS4_18smem_ptr_flag_bitsILi16EEENSR_INS5_IJNSA_ILi8EEESF_EEENS5_IJSF_SB_EEEEEEEvNS4_8identityESY_S18_vS19_EENS_8epilogue10collective18CollectiveEpilogueINS1B_23Sm100TmaWarpSpecializedILi4ELi2ELi32ELb1ELb0EEEJSG_NS5_IJNSR_ISE_SB_EENSR_INSA_ILi32EEESB_EEEEESH_SI_SH_SI_NS1B_6fusion15FusionCallbacksIS1F_NS1K_17LinearCombinationISH_fSH_fLNS_15FloatRoundStyleE2EEESG_S1J_JEEENS4_5SM1004TMEM4LOAD26SM100_TMEM_LOAD_32dp32b32xESY_NSZ_INS10_ILi2ELi4ELi3EEES13_NSR_INS5_IJS14_S1H_EEENS5_IJS1H_SB_EEEEEEENS4_39AutoVectorizingCopyWithAssumedAlignmentILi128EEENS4_14SM90_TMA_STOREES1Y_S20_S20_EEEvvEEEEvNT_6ParamsE,@function
        .size           _ZN7cutlass13device_kernelINS_4gemm6kernel13GemmUniversalIN4cute5tupleIJiiiiEEENS1_10collective13CollectiveMmaINS1_35MainloopSm100TmaUmmaWarpSpecializedILi6ELi2ELi4ENS5_IJNS4_1CILi1EEESB_SB_EEEEENS5_IJNSA_ILi128EEESE_NSA_ILi64EEEEEENS_10bfloat16_tENS5_IJlSB_lEEESH_SI_NS4_8TiledMMAINS4_8MMA_AtomIJNS4_20SM100_MMA_F16BF16_SSISH_SH_fLi128ELi128ELNS4_4UMMA5MajorE0ELSN_0ELNSM_7ScaleInE0ELSO_0EEEEEENS4_6LayoutISC_NS5_IJNSA_ILi0EEESS_SS_EEEEENS5_IJNS4_10UnderscoreESV_SV_EEEEENS4_13SM90_TMA_LOADENS4_14ComposedLayoutINS4_7SwizzleILi3ELi4ELi3EEENS4_18smem_ptr_flag_bitsILi16EEENSR_INS5_IJNSA_ILi8EEESF_EEENS5_IJSF_SB_EEEEEEEvNS4_8identityESY_S18_vS19_EENS_8epilogue10collective18CollectiveEpilogueINS1B_23Sm100TmaWarpSpecializedILi4ELi2ELi32ELb1ELb0EEEJSG_NS5_IJNSR_ISE_SB_EENSR_INSA_ILi32EEESB_EEEEESH_SI_SH_SI_NS1B_6fusion15FusionCallbacksIS1F_NS1K_17LinearCombinationISH_fSH_fLNS_15FloatRoundStyleE2EEESG_S1J_JEEENS4_5SM1004TMEM4LOAD26SM100_TMEM_LOAD_32dp32b32xESY_NSZ_INS10_ILi2ELi4ELi3EEES13_NSR_INS5_IJS14_S1H_EEENS5_IJS1H_SB_EEEEEEENS4_39AutoVectorizingCopyWithAssumedAlignmentILi128EEENS4_14SM90_TMA_STOREES1Y_S20_S20_EEEvvEEEEvNT_6ParamsE,(.L_x_182 - _ZN7cutlass13device_kernelINS_4gemm6kernel13GemmUniversalIN4cute5tupleIJiiiiEEENS1_10collective13CollectiveMmaINS1_35MainloopSm100TmaUmmaWarpSpecializedILi6ELi2ELi4ENS5_IJNS4_1CILi1EEESB_SB_EEEEENS5_IJNSA_ILi128EEESE_NSA_ILi64EEEEEENS_10bfloat16_tENS5_IJlSB_lEEESH_SI_NS4_8TiledMMAINS4_8MMA_AtomIJNS4_20SM100_MMA_F16BF16_SSISH_SH_fLi128ELi128ELNS4_4UMMA5MajorE0ELSN_0ELNSM_7ScaleInE0ELSO_0EEEEEENS4_6LayoutISC_NS5_IJNSA_ILi0EEESS_SS_EEEEENS5_IJNS4_10UnderscoreESV_SV_EEEEENS4_13SM90_TMA_LOADENS4_14ComposedLayoutINS4_7SwizzleILi3ELi4ELi3EEENS4_18smem_ptr_flag_bitsILi16EEENSR_INS5_IJNSA_ILi8EEESF_EEENS5_IJSF_SB_EEEEEEEvNS4_8identityESY_S18_vS19_EENS_8epilogue10collective18CollectiveEpilogueINS1B_23Sm100TmaWarpSpecializedILi4ELi2ELi32ELb1ELb0EEEJSG_NS5_IJNSR_ISE_SB_EENSR_INSA_ILi32EEESB_EEEEESH_SI_SH_SI_NS1B_6fusion15FusionCallbacksIS1F_NS1K_17LinearCombinationISH_fSH_fLNS_15FloatRoundStyleE2EEESG_S1J_JEEENS4_5SM1004TMEM4LOAD26SM100_TMEM_LOAD_32dp32b32xESY_NSZ_INS10_ILi2ELi4ELi3EEES13_NSR_INS5_IJS14_S1H_EEENS5_IJS1H_SB_EEEEEEENS4_39AutoVectorizingCopyWithAssumedAlignmentILi128EEENS4_14SM90_TMA_STOREES1Y_S20_S20_EEEvvEEEEvNT_6ParamsE)
        .other          _ZN7cutlass13device_kernelINS_4gemm6kernel13GemmUniversalIN4cute5tupleIJiiiiEEENS1_10collective13CollectiveMmaINS1_35MainloopSm100TmaUmmaWarpSpecializedILi6ELi2ELi4ENS5_IJNS4_1CILi1EEESB_SB_EEEEENS5_IJNSA_ILi128EEESE_NSA_ILi64EEEEEENS_10bfloat16_tENS5_IJlSB_lEEESH_SI_NS4_8TiledMMAINS4_8MMA_AtomIJNS4_20SM100_MMA_F16BF16_SSISH_SH_fLi128ELi128ELNS4_4UMMA5MajorE0ELSN_0ELNSM_7ScaleInE0ELSO_0EEEEEENS4_6LayoutISC_NS5_IJNSA_ILi0EEESS_SS_EEEEENS5_IJNS4_10UnderscoreESV_SV_EEEEENS4_13SM90_TMA_LOADENS4_14ComposedLayoutINS4_7SwizzleILi3ELi4ELi3EEENS4_18smem_ptr_flag_bitsILi16EEENSR_INS5_IJNSA_ILi8EEESF_EEENS5_IJSF_SB_EEEEEEEvNS4_8identityESY_S18_vS19_EENS_8epilogue10collective18CollectiveEpilogueINS1B_23Sm100TmaWarpSpecializedILi4ELi2ELi32ELb1ELb0EEEJSG_NS5_IJNSR_ISE_SB_EENSR_INSA_ILi32EEESB_EEEEESH_SI_SH_SI_NS1B_6fusion15FusionCallbacksIS1F_NS1K_17LinearCombinationISH_fSH_fLNS_15FloatRoundStyleE2EEESG_S1J_JEEENS4_5SM1004TMEM4LOAD26SM100_TMEM_LOAD_32dp32b32xESY_NSZ_INS10_ILi2ELi4ELi3EEES13_NSR_INS5_IJS14_S1H_EEENS5_IJS1H_SB_EEEEEEENS4_39AutoVectorizingCopyWithAssumedAlignmentILi128EEENS4_14SM90_TMA_STOREES1Y_S20_S20_EEEvvEEEEvNT_6ParamsE,@"STO_CUDA_ENTRY STV_DEFAULT"
_ZN7cutlass13device_kernelINS_4gemm6kernel13GemmUniversalIN4cute5tupleIJiiiiEEENS1_10collective13CollectiveMmaINS1_35MainloopSm100TmaUmmaWarpSpecializedILi6ELi2ELi4ENS5_IJNS4_1CILi1EEESB_SB_EEEEENS5_IJNSA_ILi128EEESE_NSA_ILi64EEEEEENS_10bfloat16_tENS5_IJlSB_lEEESH_SI_NS4_8TiledMMAINS4_8MMA_AtomIJNS4_20SM100_MMA_F16BF16_SSISH_SH_fLi128ELi128ELNS4_4UMMA5MajorE0ELSN_0ELNSM_7ScaleInE0ELSO_0EEEEEENS4_6LayoutISC_NS5_IJNSA_ILi0EEESS_SS_EEEEENS5_IJNS4_10UnderscoreESV_SV_EEEEENS4_13SM90_TMA_LOADENS4_14ComposedLayoutINS4_7SwizzleILi3ELi4ELi3EEENS4_18smem_ptr_flag_bitsILi16EEENSR_INS5_IJNSA_ILi8EEESF_EEENS5_IJSF_SB_EEEEEEEvNS4_8identityESY_S18_vS19_EENS_8epilogue10collective18CollectiveEpilogueINS1B_23Sm100TmaWarpSpecializedILi4ELi2ELi32ELb1ELb0EEEJSG_NS5_IJNSR_ISE_SB_EENSR_INSA_ILi32EEESB_EEEEESH_SI_SH_SI_NS1B_6fusion15FusionCallbacksIS1F_NS1K_17LinearCombinationISH_fSH_fLNS_15FloatRoundStyleE2EEESG_S1J_JEEENS4_5SM1004TMEM4LOAD26SM100_TMEM_LOAD_32dp32b32xESY_NSZ_INS10_ILi2ELi4ELi3EEES13_NSR_INS5_IJS14_S1H_EEENS5_IJS1H_SB_EEEEEEENS4_39AutoVectorizingCopyWithAssumedAlignmentILi128EEENS4_14SM90_TMA_STOREES1Y_S20_S20_EEEvvEEEEvNT_6ParamsE:
[----:B------:R-:W1:Y:S01]  /*0000*/  LDC R1, c[0x0][0x37c] ;  /* 0x0000df00ff017b82 */ /* 0x000e620000000800 */
[----:B------:R-:W2:Y:S01]  /*0010*/  S2R R101, SR_TID.X ;  /* 0x0000000000657919 */ /* 0x000ea20000002100 */
[----:B------:R-:W3:Y:S01]  /*0020*/  LDCU.64 UR4, c[0x0][0x890] ;  /* 0x00011200ff0477ac */ /* 0x000ee20008000a00 */
[----:B------:R-:W-:Y:S02]  /*0030*/  PRMT R88, RZ, 0x7610, R88 ;  /* 0x00007610ff587816 */ /* 0x000fe40000000058 */
[----:B------:R-:W-:Y:S01]  /*0040*/  ELECT P5, URZ, PT ;  /* 0x0000000000ff782f */ /* 0x000fe200038a0000 */
[----:B------:R-:W4:Y:S01]  /*0050*/  LDCU.64 UR46, c[0x0][0x358] ;  /* 0x00006b00ff2e77ac */ /* 0x000f220008000a00 */
[----:B---3--:R-:W-:-:S04]  /*0060*/  UISETP.NE.U32.AND UP0, UPT, UR4, URZ, UPT ;  /* 0x000000ff0400728c */ /* 0x008fc8000bf05070 */
[----:B------:R-:W-:Y:S01]  /*0070*/  UISETP.NE.AND.EX UP0, UPT, UR5, URZ, UPT, UP0 ;  /* 0x000000ff0500728c */ /* 0x000fe2000bf05300 */
[----:B--2---:R-:W-:-:S05]  /*0080*/  SHF.R.U32.HI R92, RZ, 0x5, R101 ;  /* 0x00000005ff5c7819 */ /* 0x004fca0000011665 */
[----:B------:R-:W2:Y:S02]  /*0090*/  SHFL.IDX PT, R0, R92, RZ, 0x1f ;  /* 0x00001fff5c007589 */ /* 0x000ea400000e0000 */
[----:B--2---:R-:W-:Y:S01]  /*00a0*/  R2UR UR8, R0 ;  /* 0x00000000000872ca */ /* 0x004fe200000e0000 */
[----:B-1--4-:R-:W-:-:S14]  /*00b0*/  BRA.U UP0, `(.L_x_0) ;  /* 0x00000001002c7547 */ /* 0x012fdc000b800000 */
[----:B------:R-:W1:Y:S02]  /*00c0*/  LDCU.64 UR6, c[0x0][0x888] ;  /* 0x00011100ff0677ac */ /* 0x000e640008000a00 */
[----:B-1----:R-:W-:-:S04]  /*00d0*/  UISETP.NE.U32.AND UP0, UPT, UR6, URZ, UPT ;  /* 0x000000ff0600728c */ /* 0x002fc8000bf05070 */
[----:B------:R-:W-:-:S09]  /*00e0*/  UISETP.NE.AND.EX UP0, UPT, UR7, URZ, UPT, UP0 ;  /* 0x000000ff0700728c */ /* 0x000fd2000bf05300 */
[----:B------:R-:W-:Y:S05]  /*00f0*/  BRA.U !UP0, `(.L_x_1) ;  /* 0x0000000108107547 */ /* 0x000fea000b800000 */
[----:B------:R-:W1:Y:S02]  /*0100*/  LDC.64 R2, c[0x0][0x888] ;  /* 0x00022200ff027b82 */ /* 0x000e640000000a00 */
[----:B-1----:R1:W5:Y:S01]  /*0110*/  LDG.E R49, desc[UR46][R2.64] ;  /* 0x0000002e02317981 */ /* 0x002362000c1e1900 */
[----:B------:R-:W-:Y:S01]  /*0120*/  HFMA2 R88, -RZ, RZ, 0, 5.9604644775390625e-08 ;  /* 0x00000001ff587431 */ /* 0x000fe200000001ff */
[----:B------:R-:W-:Y:S05]  /*0130*/  BRA `(.L_x_0) ;  /* 0x00000000000c7947 */ /* 0x000fea0003800000 */
.L_x_1:
[----:B------:R-:W1:Y:S01]  /*0140*/  LDCU UR6, c[0x0][0x880] ;  /* 0x00011000ff0677ac */ /* 0x000e620008000800 */
[----:B------:R-:W-:Y:S01]  /*0150*/  HFMA2 R88, -RZ, RZ, 0, 5.9604644775390625e-08 ;  /* 0x00000001ff587431 */ /* 0x000fe200000001ff */
[----:B-1----:R-:W-:-:S07]  /*0160*/  MOV R49, UR6 ;  /* 0x0000000600317c02 */ /* 0x002fce0008000f00 */
.L_x_0:
[----:B------:R-:W2:Y:S02]  /*0170*/  LDCU.64 UR6, c[0x0][0x8b0] ;  /* 0x00011600ff0677ac */ /* 0x000ea40008000a00 */
[----:B--2---:R-:W-:-:S04]  /*0180*/  UISETP.NE.U32.AND UP0, UPT, UR6, URZ, UPT ;  /* 0x000000ff0600728c */ /* 0x004fc8000bf05070 */
[----:B------:R-:W-:-:S09]  /*0190*/  UISETP.NE.AND.EX UP0, UPT, UR7, URZ, UPT, UP0 ;  /* 0x000000ff0700728c */ /* 0x000fd2000bf05300 */
[----:B------:R-:W-:Y:S05]  /*01a0*/  BRA.U UP0, `(.L_x_2) ;  /* 0x0000000100247547 */ /* 0x000fea000b800000 */
[----:B------:R-:W2:Y:S02]  /*01b0*/  LDCU.64 UR6, c[0x0][0x8a8] ;  /* 0x00011500ff0677ac */ /* 0x000ea40008000a00 */
[----:B--2---:R-:W-:-:S04]  /*01c0*/  UISETP.NE.U32.AND UP0, UPT, UR6, URZ, UPT ;  /* 0x000000ff0600728c */ /* 0x004fc8000bf05070 */
[----:B------:R-:W-:-:S09]  /*01d0*/  UISETP.NE.AND.EX UP0, UPT, UR7, URZ, UPT, UP0 ;  /* 0x000000ff0700728c */ /* 0x000fd2000bf05300 */
[----:B------:R-:W-:Y:S05]  /*01e0*/  BRA.U !UP0, `(.L_x_3) ;  /* 0x00000001080c7547 */ /* 0x000fea000b800000 */
[----:B-1----:R-:W1:Y:S02]  /*01f0*/  LDC.64 R2, c[0x0][0x8a8] ;  /* 0x00022a00ff027b82 */ /* 0x002e640000000a00 */
[----:B-1----:R2:W5:Y:S01]  /*0200*/  LDG.E R47, desc[UR46][R2.64] ;  /* 0x0000002e022f7981 */ /* 0x002562000c1e1900 */
[----:B------:R-:W-:Y:S05]  /*0210*/  BRA `(.L_x_2) ;  /* 0x0000000000087947 */ /* 0x000fea0003800000 */
.L_x_3:
[----:B------:R-:W2:Y:S02]  /*0220*/  LDCU UR6, c[0x0][0x8a0] ;  /* 0x00011400ff0677ac */ /* 0x000ea40008000800 */
[----:B--2---:R-:W-:Y:S02]  /*0230*/  MOV R47, UR6 ;  /* 0x00000006002f7c02 */ /* 0x004fe40008000f00 */
.L_x_2:
[----:B------:R-:W-:Y:S01]  /*0240*/  IMAD.U32 R0, RZ, RZ, UR8 ;  /* 0x00000008ff007e24 */ /* 0x000fe2000f8e00ff */
[----:B------:R-:W-:Y:S04]  /*0250*/  BSSY.RECONVERGENT B0, `(.L_x_4) ;  /* 0x000000c000007945 */ /* 0x000fe80003800200 */
[C---:B------:R-:W-:Y:S02]  /*0260*/  ISETP.NE.OR P1, PT, R0.reuse, 0x1, !P5 ;  /* 0x000000010000780c */ /* 0x040fe40006f25670 */
[----:B------:R-:W-:-:S11]  /*0270*/  ISETP.NE.OR P0, PT, R0, 0x3, !P5 ;  /* 0x000000030000780c */ /* 0x000fd60006f05670 */
[----:B------:R-:W-:Y:S05]  /*0280*/  @P1 BRA `(.L_x_5) ;  /* 0x0000000000201947 */ /* 0x000fea0003800000 */
[----:B------:R-:W3:Y:S02]  /*0290*/  LDCU.64 UR6, c[0x0][0x348] ;  /* 0x00006900ff0677ac */ /* 0x000ee40008000a00 */
[----:B---3--:R-:W-:Y:S02]  /*02a0*/  UIADD3 UR10, UP1, UPT, UR6, 0x80, URZ ;  /* 0x00000080060a7890 */ /* 0x008fe4000ff3e0ff */
[----:B------:R-:W-:Y:S02]  /*02b0*/  UIADD3 UR6, UP0, UPT, UR6, 0x180, URZ ;  /* 0x0000018006067890 */ /* 0x000fe4000ff1e0ff */
[----:B------:R-:W-:Y:S02]  /*02c0*/  UIADD3.X UR11, UPT, UPT, URZ, UR7, URZ, UP1, !UPT ;  /* 0x00000007ff0b7290 */ /* 0x000fe40008ffe4ff */
[----:B------:R-:W-:-:S07]  /*02d0*/  UIADD3.X UR7, UPT, UPT, URZ, UR7, URZ, UP0, !UPT ;  /* 0x00000007ff077290 */ /* 0x000fce00087fe4ff */
[----:B------:R3:W-:Y:S02]  /*02e0*/  UTMACCTL.PF [UR10] ;  /* 0x000000000a0079b9 */ /* 0x0007e40008040000 */
[----:B------:R3:W-:Y:S02]  /*02f0*/  UTMACCTL.PF [UR6] ;  /* 0x00000000060079b9 */ /* 0x0007e40008040000 */
[----:B---3--:R-:W-:Y:S01]  /*0300*/  NOP ;  /* 0x0000000000007918 */ /* 0x008fe20000000000 */
.L_x_5:
[----:B------:R-:W-:Y:S05]  /*0310*/  BSYNC.RECONVERGENT B0 ;  /* 0x0000000000007941 */ /* 0x000fea0003800200 */
.L_x_4:
[----:B------:R-:W-:Y:S04]  /*0320*/  BSSY.RECONVERGENT B0, `(.L_x_6) ;  /* 0x000000a000007945 */ /* 0x000fe80003800200 */
        /* <DEDUP_REMOVED lines=9> */
.L_x_7:
[----:B------:R-:W-:Y:S05]  /*03c0*/  BSYNC.RECONVERGENT B0 ;  /* 0x0000000000007941 */ /* 0x000fea0003800200 */
.L_x_6:
[----:B------:R-:W3:Y:S01]  /*03d0*/  LDCU.64 UR6, c[0x0][0x888] ;  /* 0x00011100ff0677ac */ /* 0x000ee20008000a00 */
[----:B------:R-:W-:Y:S02]  /*03e0*/  UISETP.EQ.U32.AND UP1, UPT, UR4, URZ, UPT ;  /* 0x000000ff0400728c */ /* 0x000fe4000bf22070 */
[----:B------:R-:W-:Y:S02]  /*03f0*/  UPLOP3.LUT UP2, UPT, UPT, UPT, UPT, 0x80, 0x8 ;  /* 0x000000000008789c */ /* 0x000fe40003f4f070 */
[----:B---3--:R-:W-:-:S04]  /*0400*/  UISETP.NE.U32.AND UP0, UPT, UR6, URZ, UPT ;  /* 0x000000ff0600728c */ /* 0x008fc8000bf05070 */
[----:B------:R-:W-:-:S04]  /*0410*/  UISETP.NE.AND.EX UP0, UPT, UR7, URZ, UPT, UP0 ;  /* 0x000000ff0700728c */ /* 0x000fc8000bf05300 */
[----:B------:R-:W-:-:S04]  /*0420*/  UISETP.EQ.OR.EX UP3, UPT, UR5, URZ, !UP0, UP1 ;  /* 0x000000ff0500728c */ /* 0x000fc8000c762710 */
[----:B------:R-:W-:-:S05]  /*0430*/  UP2UR UR50, UPR, URZ, 0x8 ;  /* 0x00000008ff327883 */ /* 0x000fca0008000000 */
[----:B------:R-:W-:Y:S07]  /*0440*/  BRA.U !UP3, `(.L_x_8) ;  /* 0x000000010b207547 */ /* 0x000fee000b800000 */
[----:B------:R-:W-:Y:S01]  /*0450*/  UISETP.NE.U32.AND UP2, UPT, UR4, URZ, UPT ;  /* 0x000000ff0400728c */ /* 0x000fe2000bf45070 */
[----:B-----5:R-:W-:Y:S01]  /*0460*/  FSETP.NEU.AND P0, PT, R49, RZ, PT ;  /* 0x000000ff3100720b */ /* 0x020fe20003f0d000 */
[----:B------:R-:W-:Y:S02]  /*0470*/  USEL UR4, URZ, 0xffffffff, UP0 ;  /* 0xffffffffff047887 */ /* 0x000fe40008000000 */
[----:B------:R-:W-:-:S10]  /*0480*/  UISETP.NE.AND.EX UP2, UPT, UR5, URZ, UPT, UP2 ;  /* 0x000000ff0500728c */ /* 0x000fd4000bf45320 */
[----:B------:R-:W-:Y:S01]  /*0490*/  VOTEU.ANY UP1, P0 ;  /* 0x0000000000ff7886 */ /* 0x000fe20000020100 */
[----:B------:R-:W-:-:S04]  /*04a0*/  @!UP2 USEL UR4, URZ, 0xffffffff, UP1 ;  /* 0xffffffffff04a887 */ /* 0x000fc80008800000 */
[----:B------:R-:W-:-:S04]  /*04b0*/  ULOP3.LUT UR4, UR4, 0x1, URZ, 0xc0, !UPT ;  /* 0x0000000104047892 */ /* 0x000fc8000f8ec0ff */
[----:B------:R-:W-:-:S11]  /*04c0*/  UISETP.NE.U32.AND UP2, UPT, UR4, 0x1, UPT ;  /* 0x000000010400788c */ /* 0x000fd6000bf45070 */
.L_x_8:
[----:B-12---:R-:W1:Y:S01]  /*04d0*/  SHFL.IDX PT, R2, R92, RZ, 0x1f ;  /* 0x00001fff5c027589 */ /* 0x006e6200000e0000 */
[----:B------:R-:W-:-:S04]  /*04e0*/  UISETP.NE.AND UP1, UPT, UR8, 0x2, UPT ;  /* 0x000000020800788c */ /* 0x000fc8000bf25270 */
[----:B------:R-:W-:Y:S01]  /*04f0*/  USEL UR6, URZ, 0x1, UP1 ;  /* 0x00000001ff067887 */ /* 0x000fe20008800000 */
[----:B-1----:R-:W-:-:S13]  /*0500*/  ISETP.NE.AND P0, PT, R2, RZ, PT ;  /* 0x000000ff0200720c */ /* 0x002fda0003f05270 */
[----:B------:R-:W-:Y:S05]  /*0510*/  @P0 BRA `(.L_x_9) ;  /* 0x0000000000580947 */ /* 0x000fea0003800000 */
[----:B------:R-:W1:Y:S01]  /*0520*/  S2UR UR5, SR_CgaCtaId ;  /* 0x00000000000579c3 */ /* 0x000e620000008800 */
[----:B------:R-:W-:Y:S01]  /*0530*/  UMOV UR7, 0x400 ;  /* 0x0000040000077882 */ /* 0x000fe20000000000 */
[----:B------:R-:W-:Y:S01]  /*0540*/  UMOV UR4, 0x1 ;  /* 0x0000000100047882 */ /* 0x000fe20000000000 */
[----:B------:R-:W-:Y:S01]  /*0550*/  ELECT P0, URZ, PT ;  /* 0x0000000000ff782f */ /* 0x000fe20003800000 */
[----:B------:R-:W-:-:S04]  /*0560*/  UIADD3 UR10, UPT, UPT, -UR4, 0x100000, URZ ;  /* 0x00100000040a7890 */ /* 0x000fc8000fffe1ff */
[----:B------:R-:W-:Y:S02]  /*0570*/  USHF.L.U32 UR11, UR10, 0xb, URZ ;  /* 0x0000000b0a0b7899 */ /* 0x000fe400080006ff */
[----:B------:R-:W-:Y:S02]  /*0580*/  USHF.L.U32 UR10, UR10, 0x1, URZ ;  /* 0x000000010a0a7899 */ /* 0x000fe400080006ff */
[----:B-1----:R-:W-:Y:S01]  /*0590*/  ULEA UR5, UR5, UR7, 0x18 ;  /* 0x0000000705057291 */ /* 0x002fe2000f8ec0ff */
[----:B------:R-:W1:Y:S11]  /*05a0*/  FENCE.VIEW.ASYNC.S ;  /* 0x00000000000073c6 */ /* 0x000e760000000000 */
[----:B-1----:R1:W2:Y:S01]  /*05b0*/  SYNCS.EXCH.64 URZ, [UR5], UR10 ;  /* 0x0000000a05ff75b2 */ /* 0x0022a20008000100 */
[----:B------:R1:W3:Y:S01]  /*05c0*/  SYNCS.EXCH.64 URZ, [UR5+0x30], UR10 ;  /* 0x0000300a05ff75b2 */ /* 0x0002e20008000100 */
[----:B------:R1:W4:Y:S01]  /*05d0*/  SYNCS.EXCH.64 URZ, [UR5+0x8], UR10 ;  /* 0x0000080a05ff75b2 */ /* 0x0003220008000100 */
[----:B------:R1:W1:Y:S01]  /*05e0*/  SYNCS.EXCH.64 URZ, [UR5+0x38], UR10 ;  /* 0x0000380a05ff75b2 */ /* 0x0002620008000100 */
        /* <DEDUP_REMOVED lines=8> */
[----:B------:R-:W-:Y:S01]  /*0670*/  NOP ;  /* 0x0000000000007918 */ /* 0x000fe20000000000 */
.L_x_9:
[----:B------:R-:W2:Y:S01]  /*0680*/  SHFL.IDX PT, R2, R92, RZ, 0x1f ;  /* 0x00001fff5c027589 */ /* 0x000ea200000e0000 */
[----:B------:R-:W-:Y:S01]  /*0690*/  NOP ;  /* 0x0000000000007918 */ /* 0x000fe20000000000 */
[----:B--2---:R-:W-:-:S13]  /*06a0*/  ISETP.NE.AND P0, PT, R2, 0x1, PT ;  /* 0x000000010200780c */ /* 0x004fda0003f05270 */
[----:B------:R-:W-:Y:S05]  /*06b0*/  @P0 BRA `(.L_x_10) ;  /* 0x0000000000580947 */ /* 0x000fea0003800000 */
[----:B------:R-:W2:Y:S01]  /*06c0*/  S2UR UR7, SR_CgaCtaId ;  /* 0x00000000000779c3 */ /* 0x000ea20000008800 */
[----:B------:R-:W-:Y:S01]  /*06d0*/  UMOV UR9, 0x400 ;  /* 0x0000040000097882 */ /* 0x000fe20000000000 */
[----:B-1----:R-:W-:Y:S01]  /*06e0*/  UMOV UR5, 0x20 ;  /* 0x0000002000057882 */ /* 0x002fe20000000000 */
[----:B------:R-:W-:Y:S01]  /*06f0*/  UMOV UR4, 0x80 ;  /* 0x0000008000047882 */ /* 0x000fe20000000000 */
[----:B------:R-:W-:-:S04]  /*0700*/  UIADD3 UR10, UPT, UPT, -UR5, 0x100000, URZ ;  /* 0x00100000050a7890 */ /* 0x000fc8000fffe1ff */
[----:B------:R-:W-:Y:S02]  /*0710*/  USHF.L.U32 UR11, UR10, 0xb, URZ ;  /* 0x0000000b0a0b7899 */ /* 0x000fe400080006ff */
[----:B------:R-:W-:Y:S02]  /*0720*/  USHF.L.U32 UR10, UR10, 0x1, URZ ;  /* 0x000000010a0a7899 */ /* 0x000fe400080006ff */
[----:B------:R-:W-:-:S04]  /*0730*/  UIADD3 UR4, UPT, UPT, -UR4, 0x100000, URZ ;  /* 0x0010000004047890 */ /* 0x000fc8000fffe1ff */
[----:B------:R-:W-:Y:S02]  /*0740*/  USHF.L.U32 UR5, UR4, 0xb, URZ ;  /* 0x0000000b04057899 */ /* 0x000fe400080006ff */
[----:B------:R-:W-:Y:S01]  /*0750*/  USHF.L.U32 UR4, UR4, 0x1, URZ ;  /* 0x0000000104047899 */ /* 0x000fe200080006ff */
[----:B------:R-:W-:Y:S01]  /*0760*/  ELECT P0, URZ, PT ;  /* 0x0000000000ff782f */ /* 0x000fe20003800000 */
[----:B--2---:R-:W-:Y:S01]  /*0770*/  ULEA UR7, UR7, UR9, 0x18 ;  /* 0x0000000907077291 */ /* 0x004fe2000f8ec0ff */
[----:B------:R-:W1:Y:S11]  /*0780*/  FENCE.VIEW.ASYNC.S ;  /* 0x00000000000073c6 */ /* 0x000e760000000000 */
[----:B-1----:R2:W1:Y:S01]  /*0790*/  SYNCS.EXCH.64 URZ, [UR7+0x60], UR10 ;  /* 0x0000600a07ff75b2 */ /* 0x0024620008000100 */
[----:B------:R2:W1:Y:S01]  /*07a0*/  SYNCS.EXCH.64 URZ, [UR7+0x80], UR4 ;  /* 0x0000800407ff75b2 */ /* 0x0004620008000100 */
[----:B------:R2:W1:Y:S01]  /*07b0*/  SYNCS.EXCH.64 URZ, [UR7+0x68], UR10 ;  /* 0x0000680a07ff75b2 */ /* 0x0004620008000100 */
[----:B------:R2:W1:Y:S01]  /*07c0*/  SYNCS.EXCH.64 URZ, [UR7+0x88], UR4 ;  /* 0x0000880407ff75b2 */ /* 0x0004620008000100 */
[----:B------:R2:W1:Y:S01]  /*07d0*/  SYNCS.EXCH.64 URZ, [UR7+0x70], UR10 ;  /* 0x0000700a07ff75b2 */ /* 0x0004620008000100 */
[----:B------:R2:W1:Y:S01]  /*07e0*/  SYNCS.EXCH.64 URZ, [UR7+0x90], UR4 ;  /* 0x0000900407ff75b2 */ /* 0x0004620008000100 */
[----:B------:R2:W1:Y:S01]  /*07f0*/  SYNCS.EXCH.64 URZ, [UR7+0x78], UR10 ;  /* 0x0000780a07ff75b2 */ /* 0x0004620008000100 */
[----:B------:R2:W1:Y:S02]  /*0800*/  SYNCS.EXCH.64 URZ, [UR7+0x98], UR4 ;  /* 0x0000980407ff75b2 */ /* 0x0004640008000100 */
[----:B--2---:R-:W-:Y:S01]  /*0810*/  NOP ;  /* 0x0000000000007918 */ /* 0x004fe20000000000 */
.L_x_10:
[----:B------:R-:W2:Y:S01]  /*0820*/  SHFL.IDX PT, R2, R92, RZ, 0x1f ;  /* 0x00001fff5c027589 */ /* 0x000ea200000e0000 */
[----:B------:R-:W-:Y:S01]  /*0830*/  NOP ;  /* 0x0000000000007918 */ /* 0x000fe20000000000 */
[----:B--2---:R-:W-:-:S13]  /*0840*/  ISETP.NE.AND P0, PT, R2, 0x3, PT ;  /* 0x000000030200780c */ /* 0x004fda0003f05270 */
[----:B------:R-:W-:Y:S05]  /*0850*/  @P0 BRA `(.L_x_11) ;  /* 0x0000000000300947 */ /* 0x000fea0003800000 */
[----:B-1----:R-:W1:Y:S01]  /*0860*/  S2UR UR5, SR_CgaCtaId ;  /* 0x00000000000579c3 */ /* 0x002e620000008800 */
        /* <DEDUP_REMOVED lines=8> */
[----:B-1----:R2:W1:Y:S01]  /*08f0*/  SYNCS.EXCH.64 URZ, [UR5+0xa0], UR10 ;  /* 0x0000a00a05ff75b2 */ /* 0x0024620008000100 */
[----:B------:R2:W1:Y:S02]  /*0900*/  SYNCS.EXCH.64 URZ, [UR5+0xa8], UR10 ;  /* 0x0000a80a05ff75b2 */ /* 0x0004640008000100 */
[----:B--2---:R-:W-:Y:S01]  /*0910*/  NOP ;  /* 0x0000000000007918 */ /* 0x004fe20000000000 */
.L_x_11:
[----:B------:R-:W2:Y:S01]  /*0920*/  SHFL.IDX PT, R2, R92, RZ, 0x1f ;  /* 0x00001fff5c027589 */ /* 0x000ea200000e0000 */
[----:B------:R-:W-:Y:S01]  /*0930*/  NOP ;  /* 0x0000000000007918 */ /* 0x000fe20000000000 */
[----:B--2---:R-:W-:-:S13]  /*0940*/  ISETP.NE.AND P0, PT, R2, 0x4, PT ;  /* 0x000000040200780c */ /* 0x004fda0003f05270 */
[----:B------:R-:W-:Y:S05]  /*0950*/  @P0 BRA `(.L_x_12) ;  /* 0x00000000004c0947 */ /* 0x000fea0003800000 */
[----:B-1----:R-:W1:Y:S01]  /*0960*/  S2UR UR5, SR_CgaCtaId ;  /* 0x00000000000579c3 */ /* 0x002e620000008800 */
[----:B------:R-:W-:Y:S01]  /*0970*/  UMOV UR9, 0x100 ;  /* 0x0000010000097882 */ /* 0x000fe20000000000 */
[----:B------:R-:W-:Y:S01]  /*0980*/  UMOV UR7, 0x400 ;  /* 0x0000040000077882 */ /* 0x000fe20000000000 */
[----:B------:R-:W-:Y:S01]  /*0990*/  USEL UR9, UR9, 0xe0, UP2 ;  /* 0x000000e009097887 */ /* 0x000fe20009000000 */
[----:B------:R-:W-:Y:S01]  /*09a0*/  UMOV UR4, 0x1 ;  /* 0x0000000100047882 */ /* 0x000fe20000000000 */
[----:B------:R-:W-:Y:S01]  /*09b0*/  ELECT P0, URZ, PT ;  /* 0x0000000000ff782f */ /* 0x000fe20003800000 */
[----:B------:R-:W-:-:S04]  /*09c0*/  UIADD3 UR10, UPT, UPT, -UR4, 0x100000, URZ ;  /* 0x00100000040a7890 */ /* 0x000fc8000fffe1ff */
[----:B------:R-:W-:Y:S02]  /*09d0*/  USHF.L.U32 UR11, UR10, 0xb, URZ ;  /* 0x0000000b0a0b7899 */ /* 0x000fe400080006ff */
[----:B------:R-:W-:Y:S02]  /*09e0*/  USHF.L.U32 UR10, UR10, 0x1, URZ ;  /* 0x000000010a0a7899 */ /* 0x000fe400080006ff */
[----:B------:R-:W-:-:S04]  /*09f0*/  UIADD3 UR12, UPT, UPT, -UR9, 0x100000, URZ ;  /* 0x00100000090c7890 */ /* 0x000fc8000fffe1ff */
[----:B------:R-:W-:Y:S02]  /*0a00*/  USHF.L.U32 UR13, UR12, 0xb, URZ ;  /* 0x0000000b0c0d7899 */ /* 0x000fe400080006ff */
[----:B------:R-:W-:Y:S02]  /*0a10*/  USHF.L.U32 UR12, UR12, 0x1, URZ ;  /* 0x000000010c0c7899 */ /* 0x000fe400080006ff */
[----:B-1----:R-:W-:Y:S01]  /*0a20*/  ULEA UR5, UR5, UR7, 0x18 ;  /* 0x0000000705057291 */ /* 0x002fe2000f8ec0ff */
[----:B------:R-:W1:Y:S11]  /*0a30*/  FENCE.VIEW.ASYNC.S ;  /* 0x00000000000073c6 */ /* 0x000e760000000000 */
[----:B-1----:R2:W1:Y:S01]  /*0a40*/  SYNCS.EXCH.64 URZ, [UR5+0xb0], UR10 ;  /* 0x0000b00a05ff75b2 */ /* 0x0024620008000100 */
[----:B------:R2:W1:Y:S01]  /*0a50*/  SYNCS.EXCH.64 URZ, [UR5+0xc0], UR12 ;  /* 0x0000c00c05ff75b2 */ /* 0x0004620008000100 */
[----:B------:R2:W1:Y:S01]  /*0a60*/  SYNCS.EXCH.64 URZ, [UR5+0xb8], UR10 ;  /* 0x0000b80a05ff75b2 */ /* 0x0004620008000100 */
[----:B------:R2:W1:Y:S02]  /*0a70*/  SYNCS.EXCH.64 URZ, [UR5+0xc8], UR12 ;  /* 0x0000c80c05ff75b2 */ /* 0x0004640008000100 */
[----:B--2---:R-:W-:Y:S01]  /*0a80*/  NOP ;  /* 0x0000000000007918 */ /* 0x004fe20000000000 */
.L_x_12:
        /* <DEDUP_REMOVED lines=26> */
.L_x_13:
        /* <DEDUP_REMOVED lines=18> */
.L_x_14:
[----:B-1----:R-:W1:Y:S01]  /*0d50*/  S2UR UR5, SR_CTAID.X ;  /* 0x00000000000579c3 */ /* 0x002e620000002500 */
[----:B------:R-:W-:-:S05]  /*0d60*/  CS2R.32 R87, SR_CgaSize ;  /* 0x0000000000577805 */ /* 0x000fca0000008a00 */
[----:B------:R-:W-:-:S05]  /*0d70*/  IMAD R87, R87, -0xa0, RZ ;  /* 0xffffff6057577824 */ /* 0x000fca00078e02ff */
[----:B------:R-:W-:-:S14]  /*0d80*/  R2UR UR9, R87 ;  /* 0x00000000570972ca */ /* 0x000fdc00000e0000 */
[----:B------:R-:W2:Y:S01]  /*0d90*/  LDCU UR9, c[0x0][UR9+0x2b0] ;  /* 0x00005600090977ac */ /* 0x000ea20008000800 */
[----:B------:R-:W-:Y:S01]  /*0da0*/  NOP ;  /* 0x0000000000007918 */ /* 0x000fe20000000000 */
[----:B------:R-:W-:-:S05]  /*0db0*/  CS2R.32 R87, SR_CgaSize ;  /* 0x0000000000577805 */ /* 0x000fca0000008a00 */
[----:B------:R-:W-:-:S05]  /*0dc0*/  IMAD R87, R87, -0xa0, RZ ;  /* 0xffffff6057577824 */ /* 0x000fca00078e02ff */
[----:B------:R-:W-:-:S14]  /*0dd0*/  R2UR UR7, R87 ;  /* 0x00000000570772ca */ /* 0x000fdc00000e0000 */
[----:B------:R-:W3:Y:S01]  /*0de0*/  LDCU UR7, c[0x0][UR7+0x2b4] ;  /* 0x00005680070777ac */ /* 0x000ee20008000800 */
[----:B------:R-:W4:Y:S08]  /*0df0*/  S2UR UR4, SR_CTAID.Y ;  /* 0x00000000000479c3 */ /* 0x000f300000002600 */
[----:B------:R-:W3:Y:S01]  /*0e00*/  LDC R10, c[0x0][0xb24] ;  /* 0x0002c900ff0a7b82 */ /* 0x000ee20000000800 */
[----:B-1----:R-:W-:-:S02]  /*0e10*/  I2FP.F32.U32 R87, UR5 ;  /* 0x0000000500577c45 */ /* 0x002fc40008201000 */
[----:B------:R-:W-:-:S05]  /*0e20*/  CS2R.32 R3, SR_CgaSize ;  /* 0x0000000000037805 */ /* 0x000fca0000008a00 */
[----:B------:R-:W-:-:S06]  /*0e30*/  IMAD R3, R3, -0xa0, RZ ;  /* 0xffffff6003037824 */ /* 0x000fcc00078e02ff */
[----:B------:R-:W1:Y:S01]  /*0e40*/  LDC R3, c[0x0][R3+0x2a0] ;  /* 0x0000a80003037b82 */ /* 0x000e620000000800 */
[----:B------:R-:W-:Y:S01]  /*0e50*/  MOV R15, UR5 ;  /* 0x00000005000f7c02 */ /* 0x000fe20008000f00 */
[----:B--2---:R-:W-:Y:S01]  /*0e60*/  FMUL R87, R87, UR9 ;  /* 0x0000000957577c20 */ /* 0x004fe20008400000 */
[----:B----4-:R-:W-:Y:S02]  /*0e70*/  I2FP.F32.U32 R86, UR4 ;  /* 0x0000000400567c45 */ /* 0x010fe40008201000 */
[----:B------:R-:W-:-:S05]  /*0e80*/  CS2R.32 R2, SR_CgaSize ;  /* 0x0000000000027805 */ /* 0x000fca0000008a00 */
[----:B------:R-:W-:-:S06]  /*0e90*/  IMAD R2, R2, -0xa0, RZ ;  /* 0xffffff6002027824 */ /* 0x000fcc00078e02ff */
[----:B------:R-:W2:Y:S01]  /*0ea0*/  LDC R2, c[0x0][R2+0x2a4] ;  /* 0x0000a90002027b82 */ /* 0x000ea20000000800 */
[----:B------:R-:W-:Y:S01]  /*0eb0*/  MOV R14, UR4 ;  /* 0x00000004000e7c02 */ /* 0x000fe20008000f00 */
[----:B------:R-:W4:Y:S01]  /*0ec0*/  F2I.U32.TRUNC.NTZ R87, R87 ;  /* 0x0000005700577305 */ /* 0x000f22000020f000 */
[----:B---3--:R-:W-:-:S05]  /*0ed0*/  FMUL R86, R86, UR7 ;  /* 0x0000000756567c20 */ /* 0x008fca0008400000 */
[----:B------:R-:W-:Y:S01]  /*0ee0*/  BAR.SYNC.DEFER_BLOCKING 0x0 ;  /* 0x0000000000007b1d */ /* 0x000fe20000010000 */
[----:B------:R-:W-:-:S05]  /*0ef0*/  ISETP.GE.AND P0, PT, R10, 0x1, PT ;  /* 0x000000010a00780c */ /* 0x000fca0003f06270 */
[----:B------:R-:W3:Y:S02]  /*0f00*/  F2I.U32.TRUNC.NTZ R86, R86 ;  /* 0x0000005600567305 */ /* 0x000ee4000020f000 */
[----:B------:R-:W2:Y:S01]  /*0f10*/  S2UR UR36, SR_CTAID.Z ;  /* 0x00000000002479c3 */ /* 0x000ea20000002700 */
[----:B----4-:R-:W-:-:S05]  /*0f20*/  IADD3 R87, PT, PT, -R87, RZ, RZ ;  /* 0x000000ff57577210 */ /* 0x010fca0007ffe1ff */
[----:B-1----:R-:W-:Y:S01]  /*0f30*/  IMAD R87, R3, R87, UR5 ;  /* 0x0000000503577e24 */ /* 0x002fe2000f8e0257 */
[----:B---3--:R-:W-:-:S05]  /*0f40*/  IADD3 R86, PT, PT, -R86, RZ, RZ ;  /* 0x000000ff56567210 */ /* 0x008fca0007ffe1ff */
[----:B--2---:R-:W-:Y:S01]  /*0f50*/  IMAD R86, R2, R86, UR4 ;  /* 0x0000000402567e24 */ /* 0x004fe2000f8e0256 */
[----:B------:R-:W-:Y:S06]  /*0f60*/  @!P0 BRA `(.L_x_15) ;  /* 0x0000000000b88947 */ /* 0x000fec0003800000 */
[----:B------:R-:W1:Y:S01]  /*0f70*/  LDC.64 R4, c[0x0][0xb18] ;  /* 0x0002c600ff047b82 */ /* 0x000e620000000a00 */
[----:B------:R-:W-:-:S07]  /*0f80*/  ISETP.NE.AND P0, PT, R10, 0x1, PT ;  /* 0x000000010a00780c */ /* 0x000fce0003f05270 */
[----:B------:R-:W2:Y:S08]  /*0f90*/  LDC R9, c[0x0][0xb0c] ;  /* 0x0002c300ff097b82 */ /* 0x000eb00000000800 */
[----:B------:R-:W3:Y:S08]  /*0fa0*/  LDC R12, c[0x0][0x370] ;  /* 0x0000dc00ff0c7b82 */ /* 0x000ef00000000800 */
[----:B------:R-:W4:Y:S01]  /*0fb0*/  LDC R11, c[0x0][0x374] ;  /* 0x0000dd00ff0b7b82 */ /* 0x000f220000000800 */
[----:B-1----:R-:W-:-:S07]  /*0fc0*/  ISETP.NE.AND P1, PT, R4, 0x1, PT ;  /* 0x000000010400780c */ /* 0x002fce0003f25270 */
[----:B------:R-:W3:Y:S01]  /*0fd0*/  LDC.64 R6, c[0x0][0xb10] ;  /* 0x0002c400ff067b82 */ /* 0x000ee20000000a00 */
[----:B--2---:R-:W-:-:S07]  /*0fe0*/  ISETP.NE.AND P2, PT, R9, 0x1, PT ;  /* 0x000000010900780c */ /* 0x004fce0003f45270 */
[----:B------:R-:W1:Y:S08]  /*0ff0*/  LDC R8, c[0x0][0xb20] ;  /* 0x0002c800ff087b82 */ /* 0x000e700000000800 */
[----:B------:R-:W2:Y:S01]  /*1000*/  LDC.64 R2, c[0x0][0xb28] ;  /* 0x0002ca00ff027b82 */ /* 0x000ea20000000a00 */
[----:B----4-:R-:W-:-:S04]  /*1010*/  IMAD.HI.U32 R13, R11, R5, RZ ;  /* 0x000000050b0d7227 */ /* 0x010fc800078e00ff */
[----:B------:R-:W-:-:S04]  /*1020*/  IMAD.HI.U32 R5, R14, R5, RZ ;  /* 0x000000050e057227 */ /* 0x000fc800078e00ff */
[----:B---3--:R-:W-:-:S05]  /*1030*/  IMAD.HI.U32 R16, R12, R6, RZ ;  /* 0x000000060c107227 */ /* 0x008fca00078e00ff */
[-C--:B------:R-:W-:Y:S01]  /*1040*/  @P2 SHF.R.U32.HI R12, RZ, R7.reuse, R16 ;  /* 0x00000007ff0c2219 */ /* 0x080fe20000011610 */
[----:B------:R-:W-:Y:S01]  /*1050*/  IMAD.HI.U32 R16, R15, R6, RZ ;  /* 0x000000060f107227 */ /* 0x000fe200078e00ff */
[-C--:B-1----:R-:W-:Y:S02]  /*1060*/  @P1 SHF.R.U32.HI R11, RZ, R8.reuse, R13 ;  /* 0x00000008ff0b1219 */ /* 0x082fe4000001160d */
[----:B------:R-:W-:Y:S02]  /*1070*/  SHF.R.U32.HI R5, RZ, R8, R5 ;  /* 0x00000008ff057219 */ /* 0x000fe40000011605 */
[----:B------:R-:W-:Y:S02]  /*1080*/  SHF.R.U32.HI R16, RZ, R7, R16 ;  /* 0x00000007ff107219 */ /* 0x000fe40000011610 */
[----:B------:R-:W-:Y:S01]  /*1090*/  SEL R5, R14, R5, !P1 ;  /* 0x000000050e057207 */ /* 0x000fe20004800000 */
[----:B--2---:R-:W-:Y:S01]  /*10a0*/  IMAD.HI.U32 R13, R11, R2, RZ ;  /* 0x000000020b0d7227 */ /* 0x004fe200078e00ff */
[----:B------:R-:W-:-:S03]  /*10b0*/  SEL R16, R15, R16, !P2 ;  /* 0x000000100f107207 */ /* 0x000fc60005000000 */
[----:B------:R-:W-:Y:S01]  /*10c0*/  IMAD.HI.U32 R6, R12, R2, RZ ;  /* 0x000000020c067227 */ /* 0x000fe200078e00ff */
[----:B------:R-:W-:-:S04]  /*10d0*/  @P0 SHF.R.U32.HI R11, RZ, R3, R13 ;  /* 0x00000003ff0b0219 */ /* 0x000fc8000001160d */
[----:B------:R-:W-:Y:S01]  /*10e0*/  @P0 SHF.R.U32.HI R12, RZ, R3, R6 ;  /* 0x00000003ff0c0219 */ /* 0x000fe20000011606 */
[----:B------:R-:W-:-:S04]  /*10f0*/  IMAD R11, R11, R10, RZ ;  /* 0x0000000a0b0b7224 */ /* 0x000fc800078e02ff */
[----:B------:R-:W-:Y:S01]  /*1100*/  IMAD R6, R12, R10, RZ ;  /* 0x0000000a0c067224 */ /* 0x000fe200078e02ff */
[----:B------:R-:W-:-:S04]  /*1110*/  ISETP.GE.AND P1, PT, R5, R11, PT ;  /* 0x0000000b0500720c */ /* 0x000fc80003f26270 */
[----:B------:R-:W-:Y:S01]  /*1120*/  ISETP.GE.OR P1, PT, R16, R6, P1 ;  /* 0x000000061000720c */ /* 0x000fe20000f26670 */
[----:B------:R-:W-:-:S05]  /*1130*/  IMAD.HI.U32 R6, R5, R2, RZ ;  /* 0x0000000205067227 */ /* 0x000fca00078e00ff */
[----:B------:R-:W-:-:S04]  /*1140*/  SHF.R.U32.HI R6, RZ, R3, R6 ;  /* 0x00000003ff067219 */ /* 0x000fc80000011606 */
[----:B------:R-:W-:-:S03]  /*1150*/  SEL R6, R5, R6, !P0 ;  /* 0x0000000605067207 */ /* 0x000fc60004000000 */
[----:B------:R-:W-:Y:S01]  /*1160*/  @!P1 IMAD.HI.U32 R7, R16, R2, RZ ;  /* 0x0000000210079227 */ /* 0x000fe200078e00ff */
[----:B------:R-:W-:-:S04]  /*1170*/  IADD3 R2, PT, PT, -R6, RZ, RZ ;  /* 0x000000ff06027210 */ /* 0x000fc80007ffe1ff */
[----:B------:R-:W-:Y:S01]  /*1180*/  @!P1 SHF.R.U32.HI R3, RZ, R3, R7 ;  /* 0x00000003ff039219 */ /* 0x000fe20000011607 */
[----:B------:R-:W-:Y:S01]  /*1190*/  IMAD R2, R10, R2, R5 ;  /* 0x000000020a027224 */ /* 0x000fe200078e0205 */
[----:B------:R-:W-:Y:S02]  /*11a0*/  IADD3 R7, PT, PT, -R5, RZ, RZ ;  /* 0x000000ff05077210 */ /* 0x000fe40007ffe1ff */
[----:B------:R-:W-:-:S03]  /*11b0*/  @!P1 SEL R3, R16, R3, !P0 ;  /* 0x0000000310039207 */ /* 0x000fc60004000000 */
[----:B------:R-:W-:Y:S02]  /*11c0*/  IMAD R7, R4, R7, R14 ;  /* 0x0000000704077224 */ /* 0x000fe400078e020e */
[--C-:B------:R-:W-:Y:S02]  /*11d0*/  @!P1 IMAD.IADD R6, R6, 0x1, -R3.reuse ;  /* 0x0000000106069824 */ /* 0x100fe400078e0a03 */
[----:B------:R-:W-:Y:S01]  /*11e0*/  @!P1 IMAD R3, R2, R12, R3 ;  /* 0x0000000c02039224 */ /* 0x000fe200078e0203 */
[----:B------:R-:W-:Y:S01]  /*11f0*/  IADD3 R2, PT, PT, -R16, RZ, RZ ;  /* 0x000000ff10027210 */ /* 0x000fe20007ffe1ff */
[----:B------:R-:W-:Y:S02]  /*1200*/  @!P1 IMAD R5, R6, R10, R16 ;  /* 0x0000000a06059224 */ /* 0x000fe400078e0210 */
[----:B------:R-:W-:Y:S02]  /*1210*/  @!P1 IMAD.MOV.U32 R16, RZ, RZ, R3 ;  /* 0x000000ffff109224 */ /* 0x000fe400078e0003 */
[----:B------:R-:W-:-:S02]  /*1220*/  IMAD R2, R9, R2, R15 ;  /* 0x0000000209027224 */ /* 0x000fc400078e020f */
[----:B------:R-:W-:Y:S02]  /*1230*/  IMAD R14, R5, R4, R7 ;  /* 0x00000004050e7224 */ /* 0x000fe400078e0207 */
[----:B------:R-:W-:Y:S02]  /*1240*/  IMAD R15, R16, R9, R2 ;  /* 0x00000009100f7224 */ /* 0x000fe400078e0202 */
.L_x_15:
[----:B------:R-:W1:Y:S01]  /*1250*/  LDCU UR4, c[0x0][0xb30] ;  /* 0x00016600ff0477ac */ /* 0x000e620008000800 */
[----:B------:R-:W2:Y:S08]  /*1260*/  S2UR UR37, SR_CgaCtaId ;  /* 0x00000000002579c3 */ /* 0x000eb00000008800 */
[----:B------:R-:W3:Y:S01]  /*1270*/  LDC R40, c[0x0][0xb24] ;  /* 0x0002c900ff287b82 */ /* 0x000ee20000000800 */
[----:B-1----:R-:W-:-:S09]  /*1280*/  UISETP.NE.AND UP1, UPT, UR4, 0x1, UPT ;  /* 0x000000010400788c */ /* 0x002fd2000bf25270 */
[----:B--2---:R-:W-:Y:S05]  /*1290*/  BRA.U UP1, `(.L_x_16) ;  /* 0x0000000101407547 */ /* 0x004fea000b800000 */
[----:B------:R-:W1:Y:S08]  /*12a0*/  LDC.64 R4, c[0x0][0xb10] ;  /* 0x0002c400ff047b82 */ /* 0x000e700000000a00 */
[----:B------:R-:W2:Y:S08]  /*12b0*/  LDC.64 R2, c[0x0][0xb18] ;  /* 0x0002c600ff027b82 */ /* 0x000eb00000000a00 */
[----:B------:R-:W4:Y:S08]  /*12c0*/  LDC R6, c[0x0][0xb20] ;  /* 0x0002c800ff067b82 */ /* 0x000f300000000800 */
[----:B------:R-:W3:Y:S01]  /*12d0*/  LDC R7, c[0x0][0xb0c] ;  /* 0x0002c300ff077b82 */ /* 0x000ee20000000800 */
[----:B-1----:R-:W-:-:S05]  /*12e0*/  IMAD.HI.U32 R4, R15, R4, RZ ;  /* 0x000000040f047227 */ /* 0x002fca00078e00ff */
[----:B------:R-:W-:Y:S01]  /*12f0*/  SHF.R.U32.HI R4, RZ, R5, R4 ;  /* 0x00000005ff047219 */ /* 0x000fe20000011604 */
[----:B--2---:R-:W-:Y:S01]  /*1300*/  IMAD.HI.U32 R3, R14, R3, RZ ;  /* 0x000000030e037227 */ /* 0x004fe200078e00ff */
[----:B------:R-:W-:-:S04]  /*1310*/  ISETP.NE.AND P0, PT, R2, 0x1, PT ;  /* 0x000000010200780c */ /* 0x000fc80003f05270 */
[----:B----4-:R-:W-:-:S04]  /*1320*/  SHF.R.U32.HI R3, RZ, R6, R3 ;  /* 0x00000006ff037219 */ /* 0x010fc80000011603 */
[----:B------:R-:W-:Y:S02]  /*1330*/  SEL R3, R14, R3, !P0 ;  /* 0x000000030e037207 */ /* 0x000fe40004000000 */
[----:B---3--:R-:W-:-:S04]  /*1340*/  ISETP.NE.AND P1, PT, R7, 0x1, PT ;  /* 0x000000010700780c */ /* 0x008fc80003f25270 */
[----:B------:R-:W-:-:S05]  /*1350*/  SEL R4, R15, R4, !P1 ;  /* 0x000000040f047207 */ /* 0x000fca0004800000 */
[----:B------:R-:W-:Y:S02]  /*1360*/  IMAD.IADD R5, R3, 0x1, -R4 ;  /* 0x0000000103057824 */ /* 0x000fe400078e0a04 */
[----:B------:R-:W-:Y:S02]  /*1370*/  IMAD.IADD R3, R4, 0x1, -R3 ;  /* 0x0000000104037824 */ /* 0x000fe400078e0a03 */
[----:B------:R-:W-:Y:S02]  /*1380*/  IMAD R15, R5, R7, R15 ;  /* 0x00000007050f7224 */ /* 0x000fe400078e020f */
[----:B------:R-:W-:-:S07]  /*1390*/  IMAD R14, R3, R2, R14 ;  /* 0x00000002030e7224 */ /* 0x000fce00078e020e */
.L_x_16:
[----:B------:R-:W-:Y:S01]  /*13a0*/  BAR.SYNC.DEFER_BLOCKING 0x0 ;  /* 0x0000000000007b1d */ /* 0x000fe20000010000 */
[----:B------:R-:W-:Y:S01]  /*13b0*/  UISETP.NE.AND UP1, UPT, UR8, 0x2, UPT ;  /* 0x000000020800788c */ /* 0x000fe2000bf25270 */
[----:B------:R-:W-:Y:S02]  /*13c0*/  ISETP.NE.OR P5, PT, R0, 0x2, !P5 ;  /* 0x000000020000780c */ /* 0x000fe40006fa5670 */
[----:B------:R-:W-:-:S06]  /*13d0*/  LOP3.LUT R2, R101, 0x1f, RZ, 0xc0, !PT ;  /* 0x0000001f65027812 */ /* 0x000fcc00078ec0ff */
[----:B------:R-:W-:Y:S05]  /*13e0*/  BRA.U UP1, `(.L_x_17) ;  /* 0x00000011019c7547 */ /* 0x000fea000b800000 */
[----:B------:R-:W1:Y:S01]  /*13f0*/  LDCU UR13, c[0x0][0x38c] ;  /* 0x00007180ff0d77ac */ /* 0x000e620008000800 */
[----:B------:R-:W2:Y:S01]  /*1400*/  LDC R8, c[0x0][0x370] ;  /* 0x0000dc00ff087b82 */ /* 0x000ea20000000800 */
[----:B------:R-:W-:Y:S01]  /*1410*/  PLOP3.LUT P1, PT, PT, PT, UP2, 0x80, 0x8 ;  /* 0x000000000008781c */ /* 0x000fe20003f2f028 */
[----:B------:R-:W-:Y:S01]  /*1420*/  IMAD.MOV.U32 R17, RZ, RZ, 0x1 ;  /* 0x00000001ff117424 */ /* 0x000fe200078e00ff */
[----:B------:R-:W-:Y:S01]  /*1430*/  ISETP.EQ.OR P4, PT, R2, RZ, P5 ;  /* 0x000000ff0200720c */ /* 0x000fe20002f82670 */
[----:B------:R-:W-:Y:S01]  /*1440*/  IMAD.MOV.U32 R16, RZ, RZ, RZ ;  /* 0x000000ffff107224 */ /* 0x000fe200078e00ff */
[----:B------:R-:W-:Y:S02]  /*1450*/  PLOP3.LUT P1, PT, P1, PT, PT, 0x8, 0x80 ;  /* 0x000000000080781c */ /* 0x000fe40000f2e170 */
[----:B------:R-:W-:Y:S01]  /*1460*/  CS2R R12, SRZ ;  /* 0x00000000000c7805 */ /* 0x000fe2000001ff00 */
[----:B------:R-:W-:Y:S01]  /*1470*/  IMAD.MOV.U32 R11, RZ, RZ, 0x1 ;  /* 0x00000001ff0b7424 */ /* 0x000fe200078e00ff */
[----:B------:R-:W4:Y:S01]  /*1480*/  LDC R0, c[0x0][0x374] ;  /* 0x0000dd00ff007b82 */ /* 0x000f220000000800 */
[----:B------:R-:W2:Y:S01]  /*1490*/  LDCU.64 UR22, c[0x0][0x348] ;  /* 0x00006900ff1677ac */ /* 0x000ea20008000a00 */
[----:B------:R-:W-:Y:S01]  /*14a0*/  UMOV UR6, URZ ;  /* 0x000000ff00067c82 */ /* 0x000fe20008000000 */
[----:B-1----:R-:W-:-:S04]  /*14b0*/  UIADD3 UR5, UPT, UPT, UR13, 0x3f, URZ ;  /* 0x0000003f0d057890 */ /* 0x002fc8000fffe0ff */
[----:B------:R-:W-:-:S04]  /*14c0*/  USHF.R.S32.HI UR4, URZ, 0x1f, UR5 ;  /* 0x0000001fff047899 */ /* 0x000fc80008011405 */
[----:B------:R-:W-:-:S04]  /*14d0*/  ULEA.HI UR4, UR4, UR5, URZ, 0x6 ;  /* 0x0000000504047291 */ /* 0x000fc8000f8f30ff */
[----:B------:R-:W-:Y:S02]  /*14e0*/  USHF.R.S32.HI UR15, URZ, 0x6, UR4 ;  /* 0x00000006ff0f7899 */ /* 0x000fe40008011404 */
[----:B------:R-:W-:Y:S02]  /*14f0*/  UIADD3 UR4, UPT, UPT, UR13, -0x1, URZ ;  /* 0xffffffff0d047890 */ /* 0x000fe4000fffe0ff */
[----:B------:R-:W-:Y:S02]  /*1500*/  UISETP.LT.U32.AND UP0, UPT, UR15, 0x6, UPT ;  /* 0x000000060f00788c */ /* 0x000fe4000bf01070 */
[----:B------:R-:W-:Y:S02]  /*1510*/  UISETP.GE.U32.AND UP1, UPT, UR4, -0x7f, UPT ;  /* 0xffffff810400788c */ /* 0x000fe4000bf26070 */
[----:B------:R-:W-:Y:S02]  /*1520*/  USEL UR14, UR15, 0x6, UP0 ;  /* 0x000000060f0e7887 */ /* 0x000fe40008000000 */
[----:B------:R-:W-:-:S02]  /*1530*/  UIADD3 UR13, UPT, UPT, UR13, 0x7e, URZ ;  /* 0x0000007e0d0d7890 */ /* 0x000fc4000fffe0ff */
[----:B------:R-:W-:Y:S02]  /*1540*/  UIADD3 UR5, UPT, UPT, UR14, -0x1, URZ ;  /* 0xffffffff0e057890 */ /* 0x000fe4000fffe0ff */
[----:B------:R-:W-:-:S03]  /*1550*/  UIADD3 UR7, UPT, UPT, UR15, -UR14, URZ ;  /* 0x8000000e0f077290 */ /* 0x000fc6000fffe0ff */
[----:B------:R-:W-:-:S04]  /*1560*/  @UP1 UIADD3 UR5, UPT, UPT, UR14, URZ, URZ ;  /* 0x000000ff0e051290 */ /* 0x000fc8000fffe0ff */
[----:B--2---:R-:W-:-:S12]  /*1570*/  UIADD3 UR5, UPT, UPT, UR5, 0x1, URZ ;  /* 0x0000000105057890 */ /* 0x004fd8000fffe0ff */
.L_x_35:
[----:B------:R-:W-:Y:S01]  /*1580*/  UISETP.NE.AND UP0, UPT, UR37, URZ, UPT ;  /* 0x000000ff2500728c */ /* 0x000fe2000bf05270 */
[----:B------:R-:W1:Y:S08]  /*1590*/  S2UR UR37, SR_CgaCtaId ;  /* 0x00000000002579c3 */ /* 0x000e700000008800 */
[----:B------:R-:W-:Y:S05]  /*15a0*/  BRA.U UP0, `(.L_x_18) ;  /* 0x0000000100347547 */ /* 0x000fea000b800000 */
[----:B------:R-:W2:Y:S01]  /*15b0*/  S2R R2, SR_CgaCtaId ;  /* 0x0000000000027919 */ /* 0x000ea20000008800 */
[----:B------:R-:W-:-:S04]  /*15c0*/  MOV R3, 0x400 ;  /* 0x0000040000037802 */ /* 0x000fc80000000f00 */
[----:B--2---:R-:W-:Y:S02]  /*15d0*/  LEA R2, R2, R3, 0x18 ;  /* 0x0000000302027211 */ /* 0x004fe400078ec0ff */
[----:B------:R-:W-:-:S03]  /*15e0*/  SHF.L.U32 R3, R11, 0x1f, RZ ;  /* 0x0000001f0b037819 */ /* 0x000fc600000006ff */
[----:B------:R-:W-:-:S04]  /*15f0*/  IMAD R2, R12, 0x8, R2 ;  /* 0x000000080c027824 */ /* 0x000fc800078e0202 */
[----:B------:R-:W2:Y:S02]  /*1600*/  SYNCS.PHASECHK.TRANS64.TRYWAIT P0, [R2+URZ+0x120], R3 ;  /* 0x00012003020075a7 */ /* 0x000ea400080011ff */
[----:B--2---:R-:W-:Y:S05]  /*1610*/  @!P0 BRA `(.L_x_19) ;  /* 0x0000007400f48947 */ /* 0x004fea0003800000 */
.L_x_133:
[----:B------:R-:W-:Y:S01]  /*1620*/  VIADD R12, R12, 0x1 ;  /* 0x000000010c0c7836 */ /* 0x000fe20000000000 */
[----:B------:R2:W-:Y:S04]  /*1630*/  SYNCS.ARRIVE.TRANS64.A1T0 RZ, [R2+URZ+0x110], RZ ;  /* 0x000110ff02ff79a7 */ /* 0x0005e800081000ff */
[----:B------:R-:W-:-:S04]  /*1640*/  ISETP.NE.AND P0, PT, R12, 0x2, PT ;  /* 0x000000020c00780c */ /* 0x000fc80003f05270 */
[----:B------:R-:W-:Y:S02]  /*1650*/  SEL R12, R12, RZ, P0 ;  /* 0x000000ff0c0c7207 */ /* 0x000fe40000000000 */
[----:B--2---:R-:W-:-:S04]  /*1660*/  SEL R2, RZ, 0x1, P0 ;  /* 0x00000001ff027807 */ /* 0x004fc80000000000 */
[----:B------:R-:W-:-:S07]  /*1670*/  LOP3.LUT R11, R11, R2, RZ, 0x3c, !PT ;  /* 0x000000020b0b7212 */ /* 0x000fce00078e3cff */
.L_x_18:
[----:B------:R-:W-:Y:S01]  /*1680*/  UMOV UR4, 0x400 ;  /* 0x0000040000047882 */ /* 0x000fe20000000000 */
[----:B------:R-:W-:Y:S01]  /*1690*/  SHF.L.U32 R2, R17, 0x1f, RZ ;  /* 0x0000001f11027819 */ /* 0x000fe200000006ff */
[----:B-1----:R-:W-:Y:S01]  /*16a0*/  ULEA UR4, UR37, UR4, 0x18 ;  /* 0x0000000425047291 */ /* 0x002fe2000f8ec0ff */
[----:B------:R-:W-:Y:S01]  /*16b0*/  R2UR UR35, R15 ;  /* 0x000000000f2372ca */ /* 0x000fe200000e0000 */
[----:B------:R-:W-:Y:S01]  /*16c0*/  UISETP.GE.U32.AND UP0, UPT, UR13, 0x7f, UPT ;  /* 0x0000007f0d00788c */ /* 0x000fe2000bf06070 */
[----:B------:R-:W-:Y:S01]  /*16d0*/  R2UR UR11, R14 ;  /* 0x000000000e0b72ca */ /* 0x000fe200000e0000 */
[----:B------:R-:W-:Y:S01]  /*16e0*/  ULEA UR8, UR6, UR4, 0x3 ;  /* 0x0000000406087291 */ /* 0x000fe2000f8e18ff */
[----:B------:R-:W-:-:S08]  /*16f0*/  UMOV UR24, URZ ;  /* 0x000000ff00187c82 */ /* 0x000fd00008000000 */
[----:B------:R1:W2:Y:S01]  /*1700*/  SYNCS.PHASECHK.TRANS64.TRYWAIT P0, [UR8+0x30], R2 ;  /* 0x00003002ff0075a7 */ /* 0x0002a20008001108 */
[----:B------:R-:W-:Y:S02]  /*1710*/  USHF.L.U32 UR35, UR35, 0x7, URZ ;  /* 0x0000000723237899 */ /* 0x000fe400080006ff */
[----:B------:R-:W-:Y:S01]  /*1720*/  USHF.L.U32 UR11, UR11, 0x7, URZ ;  /* 0x000000070b0b7899 */ /* 0x000fe200080006ff */
[----:B------:R-:W-:Y:S11]  /*1730*/  BRA.U !UP0, `(.L_x_20) ;  /* 0x0000000108a47547 */ /* 0x000ff6000b800000 */
[----:B------:R-:W-:Y:S01]  /*1740*/  UMOV UR16, URZ ;  /* 0x000000ff00107c82 */ /* 0x000fe20008000000 */
[----:B------:R-:W-:-:S05]  /*1750*/  UMOV UR17, UR6 ;  /* 0x0000000600117c82 */ /* 0x000fca0008000000 */
.L_x_25:
[----:B-1----:R-:W-:Y:S01]  /*1760*/  ULEA UR33, UR17, UR4, 0x3 ;  /* 0x0000000411217291 */ /* 0x002fe2000f8e18ff */
[----:B--2---:R-:W-:Y:S01]  /*1770*/  @!P5 MOV R3, 0x8000 ;  /* 0x000080000003d802 */ /* 0x004fe20000000f00 */
[----:B--2---:R-:W-:Y:S10]  /*1780*/  @P0 BRA `(.L_x_21) ;  /* 0x00000000000c0947 */ /* 0x004ff40003800000 */
[----:B------:R-:W-:-:S04]  /*1790*/  SHF.L.U32 R4, R17, 0x1f, RZ ;  /* 0x0000001f11047819 */ /* 0x000fc800000006ff */
[----:B------:R-:W2:Y:S02]  /*17a0*/  SYNCS.PHASECHK.TRANS64.TRYWAIT P0, [UR33+0x30], R4 ;  /* 0x00003004ff0075a7 */ /* 0x000ea40008001121 */
[----:B--2---:R-:W-:Y:S05]  /*17b0*/  @!P0 BRA `(.L_x_22) ;  /* 0x0000007400a08947 */ /* 0x004fea0003800000 */
.L_x_21:
[----:B------:R2:W-:Y:S01]  /*17c0*/  @!P5 SYNCS.ARRIVE.TRANS64 RZ, [UR33], R3 ;  /* 0x00000003ffffd9a7 */ /* 0x0005e20008000021 */
[----:B------:R-:W-:Y:S04]  /*17d0*/  BSSY.RECONVERGENT B0, `(.L_x_23) ;  /* 0x0000003000007945 */ /* 0x000fe80003800200 */
[----:B------:R-:W-:Y:S05]  /*17e0*/  @P4 BRA `(.L_x_24) ;  /* 0x0000000000044947 */ /* 0x000fea0003800000 */
[----:B------:R-:W-:Y:S05]  /*17f0*/  BPT.TRAP 0x1 ;  /* 0x000000040000795c */ /* 0x000fea0000300000 */
.L_x_24:
[----:B------:R-:W-:Y:S05]  /*1800*/  BSYNC.RECONVERGENT B0 ;  /* 0x0000000000007941 */ /* 0x000fea0003800200 */
.L_x_23:
[----:B------:R-:W-:Y:S02]  /*1810*/  UIADD3 UR6, UPT, UPT, UR17, 0x1, URZ ;  /* 0x0000000111067890 */ /* 0x000fe4000fffe0ff */
[----:B------:R-:W-:Y:S02]  /*1820*/  UIADD3 UR26, UP1, UPT, UR22, 0x80, URZ ;  /* 0x00000080161a7890 */ /* 0x000fe4000ff3e0ff */
[----:B------:R-:W-:Y:S02]  /*1830*/  UISETP.NE.AND UP0, UPT, UR6, 0x6, UPT ;  /* 0x000000060600788c */ /* 0x000fe4000bf05270 */
[----:B------:R-:W-:Y:S02]  /*1840*/  USHF.L.U32 UR34, UR16, 0x6, URZ ;  /* 0x0000000610227899 */ /* 0x000fe400080006ff */
[----:B------:R-:W-:Y:S02]  /*1850*/  USEL UR9, URZ, 0x1, UP0 ;  /* 0x00000001ff097887 */ /* 0x000fe40008000000 */
[----:B------:R-:W-:-:S02]  /*1860*/  USEL UR6, UR6, URZ, UP0 ;  /* 0x000000ff06067287 */ /* 0x000fc40008000000 */
[----:B------:R-:W-:Y:S02]  /*1870*/  UIADD3 UR20, UP0, UPT, UR22, 0x180, URZ ;  /* 0x0000018016147890 */ /* 0x000fe4000ff1e0ff */
[----:B------:R-:W-:Y:S01]  /*1880*/  ULEA UR8, UR6, UR4, 0x3 ;  /* 0x0000000406087291 */ /* 0x000fe2000f8e18ff */
[----:B------:R-:W-:Y:S01]  /*1890*/  LOP3.LUT R17, R17, UR9, RZ, 0x3c, !PT ;  /* 0x0000000911117c12 */ /* 0x000fe2000f8e3cff */
[----:B------:R-:W-:Y:S02]  /*18a0*/  UIADD3.X UR27, UPT, UPT, URZ, UR23, URZ, UP1, !UPT ;  /* 0x00000017ff1b7290 */ /* 0x000fe40008ffe4ff */
[----:B------:R-:W-:Y:S01]  /*18b0*/  UIADD3.X UR21, UPT, UPT, URZ, UR23, URZ, UP0, !UPT ;  /* 0x00000017ff157290 */ /* 0x000fe200087fe4ff */
[----:B-1----:R-:W-:Y:S01]  /*18c0*/  SHF.L.U32 R2, R17, 0x1f, RZ ;  /* 0x0000001f11027819 */ /* 0x002fe200000006ff */
[----:B------:R-:W-:Y:S01]  /*18d0*/  UMOV UR18, 0x0 ;  /* 0x0000000000127882 */ /* 0x000fe20000000000 */
[----:B------:R-:W-:Y:S01]  /*18e0*/  UMOV UR19, 0x10000000 ;  /* 0x1000000000137882 */ /* 0x000fe20000000000 */
[----:B------:R-:W-:Y:S01]  /*18f0*/  UMOV UR12, UR36 ;  /* 0x00000024000c7c82 */ /* 0x000fe20008000000 */
[----:B------:R1:W1:Y:S01]  /*1900*/  SYNCS.PHASECHK.TRANS64.TRYWAIT P0, [UR8+0x30], R2 ;  /* 0x00003002ff0075a7 */ /* 0x0002620008001108 */
[----:B------:R-:W-:Y:S01]  /*1910*/  ULEA UR8, UR17, UR4, 0xe ;  /* 0x0000000411087291 */ /* 0x000fe2000f8e70ff */
[----:B------:R-:W-:Y:S01]  /*1920*/  UMOV UR9, UR33 ;  /* 0x0000002100097c82 */ /* 0x000fe20008000000 */
[----:B------:R-:W-:-:S02]  /*1930*/  UMOV UR10, UR34 ;  /* 0x00000022000a7c82 */ /* 0x000fc40008000000 */
[----:B------:R-:W-:Y:S02]  /*1940*/  UIADD3 UR32, UPT, UPT, UR8, 0x8400, URZ ;  /* 0x0000840008207890 */ /* 0x000fe4000fffe0ff */
[----:B------:R-:W-:Y:S02]  /*1950*/  UIADD3 UR8, UPT, UPT, UR8, 0x20400, URZ ;  /* 0x0002040008087890 */ /* 0x000fe4000fffe0ff */
[----:B------:R-:W-:Y:S01]  /*1960*/  UIADD3 UR16, UPT, UPT, UR16, 0x1, URZ ;  /* 0x0000000110107890 */ /* 0x000fe2000fffe0ff */
[----:B------:R-:W-:Y:S01]  /*1970*/  UMOV UR24, UR5 ;  /* 0x0000000500187c82 */ /* 0x000fe20008000000 */
[----:B------:R-:W-:Y:S02]  /*1980*/  UMOV UR17, UR6 ;  /* 0x0000000600117c82 */ /* 0x000fe40008000000 */
[----:B------:R-:W-:Y:S01]  /*1990*/  UISETP.NE.AND UP0, UPT, UR16, UR5, UPT ;  /* 0x000000051000728c */ /* 0x000fe2000bf05270 */
[----:B------:R1:W-:Y:S02]  /*19a0*/  UTMALDG.3D [UR32], [UR26], desc[UR18] ;  /* 0x000012201a0075b4 */ /* 0x0003e40008011000 */
[----:B------:R1:W-:Y:S06]  /*19b0*/  UTMALDG.3D [UR8], [UR20], desc[UR18] ;  /* 0x00001208140075b4 */ /* 0x0003ec0008011000 */
[----:B------:R-:W-:Y:S05]  /*19c0*/  BRA.U UP0, `(.L_x_25) ;  /* 0xfffffffd00647547 */ /* 0x000fea000b83ffff */
.L_x_20:
[----:B-1----:R-:W-:Y:S01]  /*19d0*/  ULEA UR8, UR6, UR4, 0x3 ;  /* 0x0000000406087291 */ /* 0x002fe2000f8e18ff */
[----:B------:R-:W-:Y:S01]  /*19e0*/  SHF.L.U32 R2, R17, 0x1f, RZ ;  /* 0x0000001f11027819 */ /* 0x000fe200000006ff */
[----:B------:R-:W-:Y:S01]  /*19f0*/  @!P1 SYNCS.ARRIVE.TRANS64.A1T0 RZ, [UR4+0xa8], RZ ;  /* 0x0000a8ffffff99a7 */ /* 0x000fe20008100004 */
[----:B------:R-:W-:-:S06]  /*1a00*/  UISETP.GT.AND UP0, UPT, UR15, UR14, UPT ;  /* 0x0000000e0f00728c */ /* 0x000fcc000bf04270 */
[----:B--2---:R1:W2:Y:S03]  /*1a10*/  SYNCS.PHASECHK.TRANS64.TRYWAIT P0, [UR8+0x30], R2 ;  /* 0x00003002ff0075a7 */ /* 0x0042a60008001108 */
[----:B------:R-:W-:Y:S05]  /*1a20*/  BRA.U !UP0, `(.L_x_26) ;  /* 0x0000000108a87547 */ /* 0x000fea000b800000 */
[----:B------:R-:W-:Y:S01]  /*1a30*/  UIADD3 UR21, UPT, UPT, UR7, UR24, URZ ;  /* 0x0000001807157290 */ /* 0x000fe2000fffe0ff */
[----:B------:R-:W-:-:S11]  /*1a40*/  UMOV UR25, UR6 ;  /* 0x0000000600197c82 */ /* 0x000fd60008000000 */
.L_x_31:
[----:B-1----:R-:W-:Y:S01]  /*1a50*/  ULEA UR17, UR25, UR4, 0x3 ;  /* 0x0000000419117291 */ /* 0x002fe2000f8e18ff */
[----:B--2---:R-:W-:Y:S01]  /*1a60*/  @!P5 MOV R3, 0x8000 ;  /* 0x000080000003d802 */ /* 0x004fe20000000f00 */
[----:B--2---:R-:W-:Y:S10]  /*1a70*/  @P0 BRA `(.L_x_27) ;  /* 0x00000000000c0947 */ /* 0x004ff40003800000 */
[----:B------:R-:W-:-:S04]  /*1a80*/  SHF.L.U32 R4, R17, 0x1f, RZ ;  /* 0x0000001f11047819 */ /* 0x000fc800000006ff */
[----:B------:R-:W2:Y:S02]  /*1a90*/  SYNCS.PHASECHK.TRANS64.TRYWAIT P0, [UR17+0x30], R4 ;  /* 0x00003004ff0075a7 */ /* 0x000ea40008001111 */
[----:B--2---:R-:W-:Y:S05]  /*1aa0*/  @!P0 BRA `(.L_x_28) ;  /* 0x0000007000fc8947 */ /* 0x004fea0003800000 */
.L_x_27:
[----:B------:R2:W-:Y:S01]  /*1ab0*/  @!P5 SYNCS.ARRIVE.TRANS64 RZ, [UR17], R3 ;  /* 0x00000003ffffd9a7 */ /* 0x0005e20008000011 */
[----:B------:R-:W-:Y:S04]  /*1ac0*/  BSSY.RECONVERGENT B0, `(.L_x_29) ;  /* 0x0000003000007945 */ /* 0x000fe80003800200 */
[----:B------:R-:W-:Y:S05]  /*1ad0*/  @P4 BRA `(.L_x_30) ;  /* 0x0000000000044947 */ /* 0x000fea0003800000 */
[----:B------:R-:W-:Y:S05]  /*1ae0*/  BPT.TRAP 0x1 ;  /* 0x000000040000795c */ /* 0x000fea0000300000 */
.L_x_30:
[----:B------:R-:W-:Y:S05]  /*1af0*/  BSYNC.RECONVERGENT B0 ;  /* 0x0000000000007941 */ /* 0x000fea0003800200 */
.L_x_29:
        /* <DEDUP_REMOVED lines=20> */
[----:B------:R-:W-:Y:S01]  /*1c40*/  UIADD3 UR8, UPT, UPT, UR8, 0x20400, URZ ;  /* 0x0002040008087890 */ /* 0x000fe2000fffe0ff */
[----:B------:R-:W-:Y:S01]  /*1c50*/  UMOV UR9, UR17 ;  /* 0x0000001100097c82 */ /* 0x000fe20008000000 */
[----:B------:R-:W-:Y:S01]  /*1c60*/  UMOV UR10, UR18 ;  /* 0x00000012000a7c82 */ /* 0x000fe20008000000 */
[----:B------:R-:W-:Y:S01]  /*1c70*/  UIADD3 UR24, UPT, UPT, UR24, 0x1, URZ ;  /* 0x0000000118187890 */ /* 0x000fe2000fffe0ff */
[----:B------:R-:W-:-:S03]  /*1c80*/  UMOV UR25, UR6 ;  /* 0x0000000600197c82 */ /* 0x000fc60008000000 */
[----:B------:R1:W-:Y:S01]  /*1c90*/  UTMALDG.3D [UR16], [UR30], desc[UR26] ;  /* 0x00001a101e0075b4 */ /* 0x0003e20008011000 */
[----:B------:R-:W-:Y:S01]  /*1ca0*/  UISETP.NE.AND UP0, UPT, UR24, UR21, UPT ;  /* 0x000000151800728c */ /* 0x000fe2000bf05270 */
[----:B------:R1:W-:Y:S08]  /*1cb0*/  UTMALDG.3D [UR8], [UR28], desc[UR26] ;  /* 0x00001a081c0075b4 */ /* 0x0003f00008011000 */
[----:B------:R-:W-:Y:S05]  /*1cc0*/  BRA.U UP0, `(.L_x_31) ;  /* 0xfffffffd00607547 */ /* 0x000fea000b83ffff */
.L_x_26:
[C---:B-1----:R-:W-:Y:S01]  /*1cd0*/  LEA R2, R16.reuse, UR4, 0x3 ;  /* 0x0000000410027c11 */ /* 0x042fe2000f8e18ff */
[----:B------:R-:W-:Y:S01]  /*1ce0*/  NOP ;  /* 0x0000000000007918 */ /* 0x000fe20000000000 */
[----:B--2---:R-:W-:Y:S02]  /*1cf0*/  SHF.L.U32 R3, R13, 0x1f, RZ ;  /* 0x0000001f0d037819 */ /* 0x004fe400000006ff */
[----:B------:R-:W-:Y:S02]  /*1d00*/  LEA R4, R16, UR4, 0x4 ;  /* 0x0000000410047c11 */ /* 0x000fe4000f8e20ff */
[----:B------:R-:W1:Y:S02]  /*1d10*/  SYNCS.PHASECHK.TRANS64.TRYWAIT P0, [R2+URZ+0xb0], R3 ;  /* 0x0000b003020075a7 */ /* 0x000e6400080011ff */
[----:B-1----:R-:W-:Y:S05]  /*1d20*/  @!P0 BRA `(.L_x_32) ;  /* 0x0000007000748947 */ /* 0x002fea0003800000 */
.L_x_136:
[----:B------:R-:W2:Y:S01]  /*1d30*/  LDS.128 R4, [R4+0x140] ;  /* 0x0001400004047984 */ /* 0x000ea20000000c00 */
[----:B---3--:R-:W-:Y:S01]  /*1d40*/  ISETP.GE.AND P0, PT, R40, 0x1, PT ;  /* 0x000000012800780c */ /* 0x008fe20003f06270 */
[----:B-1----:R-:W-:Y:S01]  /*1d50*/  VIADD R2, R2, 0xc0 ;  /* 0x000000c002027836 */ /* 0x002fe20000000000 */
[----:B------:R-:W-:Y:S01]  /*1d60*/  @!PT LDS RZ, [RZ] ;  /* 0x00000000fffff984 */ /* 0x000fe20000000800 */
[----:B------:R-:W-:Y:S01]  /*1d70*/  @!PT LDS RZ, [RZ] ;  /* 0x00000000fffff984 */ /* 0x000fe20000000800 */
[----:B------:R-:W-:Y:S01]  /*1d80*/  @!PT LDS RZ, [RZ] ;  /* 0x00000000fffff984 */ /* 0x000fe20000000800 */
[----:B------:R-:W-:Y:S01]  /*1d90*/  @!PT LDS RZ, [RZ] ;  /* 0x00000000fffff984 */ /* 0x000fe20000000800 */
[----:B------:R1:W-:Y:S06]  /*1da0*/  MEMBAR.ALL.CTA ;  /* 0x0000000000007992 */ /* 0x0003ec0000008000 */
[----:B-1----:R-:W1:Y:S01]  /*1db0*/  FENCE.VIEW.ASYNC.S ;  /* 0x00000000000073c6 */ /* 0x002e620000000000 */
[----:B------:R-:W-:-:S04]  /*1dc0*/  PRMT R2, RZ, 0x654, R2 ;  /* 0x00000654ff027816 */ /* 0x000fc80000000002 */
[----:B-1----:R1:W-:Y:S01]  /*1dd0*/  SYNCS.ARRIVE.TRANS64.RED.A1T0 RZ, [R2+URZ], RZ ;  /* 0x000000ff02ff79a7 */ /* 0x0023e200081004ff */
[----:B--2---:R-:W-:-:S13]  /*1de0*/  LOP3.LUT P2, RZ, R6, 0x1, RZ, 0xc0, !PT ;  /* 0x0000000106ff7812 */ /* 0x004fda000784c0ff */
[----:B------:R-:W-:Y:S01]  /*1df0*/  @P2 SHF.R.U32.HI R3, RZ, 0x10, R5 ;  /* 0x00000010ff032819 */ /* 0x000fe20000011605 */
[----:B------:R-:W-:Y:S01]  /*1e00*/  VOTEU.ANY UP0, P2 ;  /* 0x0000000000ff7886 */ /* 0x000fe20001000100 */
[----:B------:R-:W-:Y:S02]  /*1e10*/  @P2 MOV R10, R4 ;  /* 0x00000004000a2202 */ /* 0x000fe40000000f00 */
[----:B------:R-:W-:Y:S02]  /*1e20*/  @P2 R2UR.BROADCAST UR8, R3 ;  /* 0x00000000030822ca */ /* 0x000fe400008e0000 */
[----:B------:R-:W-:-:S11]  /*1e30*/  @P2 LOP3.LUT R9, R5, 0xffff, RZ, 0xc0, !PT ;  /* 0x0000ffff05092812 */ /* 0x000fd600078ec0ff */
[----:B------:R-:W-:Y:S01]  /*1e40*/  @UP0 UMOV UR36, UR8 ;  /* 0x0000000800240c82 */ /* 0x000fe20008000000 */
[----:B-1----:R-:W-:Y:S05]  /*1e50*/  @!P0 BRA `(.L_x_33) ;  /* 0x0000000000b88947 */ /* 0x002fea0003800000 */
[----:B------:R-:W4:Y:S01]  /*1e60*/  LDC.64 R4, c[0x0][0xb18] ;  /* 0x0002c600ff047b82 */ /* 0x000f220000000a00 */
[----:B------:R-:W-:-:S07]  /*1e70*/  ISETP.NE.AND P3, PT, R40, 0x1, PT ;  /* 0x000000012800780c */ /* 0x000fce0003f65270 */
[----:B------:R-:W1:Y:S08]  /*1e80*/  LDC.64 R6, c[0x0][0xb10] ;  /* 0x0002c400ff067b82 */ /* 0x000e700000000a00 */
[----:B------:R-:W2:Y:S08]  /*1e90*/  LDC R14, c[0x0][0xb20] ;  /* 0x0002c800ff0e7b82 */ /* 0x000eb00000000800 */
[----:B------:R-:W3:Y:S01]  /*1ea0*/  LDC R15, c[0x0][0xb0c] ;  /* 0x0002c300ff0f7b82 */ /* 0x000ee20000000800 */
[----:B----4-:R-:W-:Y:S01]  /*1eb0*/  IMAD.HI.U32 R19, R0, R5, RZ ;  /* 0x0000000500137227 */ /* 0x010fe200078e00ff */
[----:B------:R-:W-:-:S03]  /*1ec0*/  ISETP.NE.AND P0, PT, R4, 0x1, PT ;  /* 0x000000010400780c */ /* 0x000fc60003f05270 */
[----:B------:R-:W-:-:S03]  /*1ed0*/  IMAD.HI.U32 R5, R9, R5, RZ ;  /* 0x0000000509057227 */ /* 0x000fc600078e00ff */
[----:B------:R-:W4:Y:S01]  /*1ee0*/  LDC.64 R2, c[0x0][0xb28] ;  /* 0x0002ca00ff027b82 */ /* 0x000f220000000a00 */
[----:B-1----:R-:W-:-:S04]  /*1ef0*/  IMAD.HI.U32 R20, R8, R6, RZ ;  /* 0x0000000608147227 */ /* 0x002fc800078e00ff */
[----:B------:R-:W-:Y:S01]  /*1f00*/  IMAD.HI.U32 R21, R10, R6, RZ ;  /* 0x000000060a157227 */ /* 0x000fe200078e00ff */
[----:B------:R-:W-:Y:S02]  /*1f10*/  SHF.R.U32.HI R20, RZ, R7, R20 ;  /* 0x00000007ff147219 */ /* 0x000fe40000011614 */
[-C--:B--2---:R-:W-:Y:S02]  /*1f20*/  SHF.R.U32.HI R19, RZ, R14.reuse, R19 ;  /* 0x0000000eff137219 */ /* 0x084fe40000011613 */
[----:B------:R-:W-:Y:S02]  /*1f30*/  SHF.R.U32.HI R5, RZ, R14, R5 ;  /* 0x0000000eff057219 */ /* 0x000fe40000011605 */
[----:B------:R-:W-:Y:S02]  /*1f40*/  SEL R19, R0, R19, !P0 ;  /* 0x0000001300137207 */ /* 0x000fe40004000000 */
[----:B------:R-:W-:Y:S02]  /*1f50*/  SHF.R.U32.HI R21, RZ, R7, R21 ;  /* 0x00000007ff157219 */ /* 0x000fe40000011615 */
[----:B---3--:R-:W-:-:S02]  /*1f60*/  ISETP.NE.AND P1, PT, R15, 0x1, PT ;  /* 0x000000010f00780c */ /* 0x008fc40003f25270 */
[----:B------:R-:W-:Y:S02]  /*1f70*/  SEL R5, R9, R5, !P0 ;  /* 0x0000000509057207 */ /* 0x000fe40004000000 */
[----:B------:R-:W-:Y:S02]  /*1f80*/  SEL R20, R8, R20, !P1 ;  /* 0x0000001408147207 */ /* 0x000fe40004800000 */
[----:B------:R-:W-:Y:S01]  /*1f90*/  SEL R21, R10, R21, !P1 ;  /* 0x000000150a157207 */ /* 0x000fe20004800000 */
[----:B----4-:R-:W-:-:S04]  /*1fa0*/  IMAD.HI.U32 R18, R19, R2, RZ ;  /* 0x0000000213127227 */ /* 0x010fc800078e00ff */
        /* <DEDUP_REMOVED lines=10> */
[----:B------:R-:W-:-:S04]  /*2050*/  @!P0 IMAD.HI.U32 R7, R21, R2, RZ ;  /* 0x0000000215078227 */ /* 0x000fc800078e00ff */
[----:B------:R-:W-:Y:S01]  /*2060*/  IMAD.MOV R2, RZ, RZ, -R6 ;  /* 0x000000ffff027224 */ /* 0x000fe200078e0a06 */
[----:B------:R-:W-:Y:S02]  /*2070*/  @!P0 SHF.R.U32.HI R3, RZ, R3, R7 ;  /* 0x00000003ff038219 */ /* 0x000fe40000011607 */
[----:B------:R-:W-:Y:S01]  /*2080*/  IADD3 R7, PT, PT, -R5, RZ, RZ ;  /* 0x000000ff05077210 */ /* 0x000fe20007ffe1ff */
[----:B------:R-:W-:Y:S01]  /*2090*/  IMAD R2, R40, R2, R5 ;  /* 0x0000000228027224 */ /* 0x000fe200078e0205 */
        /* <DEDUP_REMOVED lines=10> */
.L_x_33:
[----:B------:R-:W1:Y:S02]  /*2140*/  LDCU UR8, c[0x0][0xb30] ;  /* 0x00016600ff0877ac */ /* 0x000e640008000800 */
[----:B-1----:R-:W-:-:S09]  /*2150*/  UISETP.NE.AND UP0, UPT, UR8, 0x1, UPT ;  /* 0x000000010800788c */ /* 0x002fd2000bf05270 */
[----:B------:R-:W-:Y:S05]  /*2160*/  BRA.U UP0, `(.L_x_34) ;  /* 0x0000000100407547 */ /* 0x000fea000b800000 */
[----:B------:R-:W1:Y:S08]  /*2170*/  LDC.64 R4, c[0x0][0xb10] ;  /* 0x0002c400ff047b82 */ /* 0x000e700000000a00 */
[----:B------:R-:W2:Y:S08]  /*2180*/  LDC.64 R2, c[0x0][0xb18] ;  /* 0x0002c600ff027b82 */ /* 0x000eb00000000a00 */
[----:B------:R-:W3:Y:S08]  /*2190*/  LDC R6, c[0x0][0xb20] ;  /* 0x0002c800ff067b82 */ /* 0x000ef00000000800 */
[----:B------:R-:W4:Y:S01]  /*21a0*/  LDC R7, c[0x0][0xb0c] ;  /* 0x0002c300ff077b82 */ /* 0x000f220000000800 */
[----:B-1----:R-:W-:-:S05]  /*21b0*/  IMAD.HI.U32 R4, R10, R4, RZ ;  /* 0x000000040a047227 */ /* 0x002fca00078e00ff */
[----:B------:R-:W-:Y:S01]  /*21c0*/  SHF.R.U32.HI R4, RZ, R5, R4 ;  /* 0x00000005ff047219 */ /* 0x000fe20000011604 */
[----:B--2---:R-:W-:Y:S01]  /*21d0*/  IMAD.HI.U32 R3, R9, R3, RZ ;  /* 0x0000000309037227 */ /* 0x004fe200078e00ff */
[----:B------:R-:W-:-:S04]  /*21e0*/  ISETP.NE.AND P0, PT, R2, 0x1, PT ;  /* 0x000000010200780c */ /* 0x000fc80003f05270 */
[----:B---3--:R-:W-:-:S04]  /*21f0*/  SHF.R.U32.HI R3, RZ, R6, R3 ;  /* 0x00000006ff037219 */ /* 0x008fc80000011603 */
[----:B------:R-:W-:Y:S02]  /*2200*/  SEL R3, R9, R3, !P0 ;  /* 0x0000000309037207 */ /* 0x000fe40004000000 */
[----:B----4-:R-:W-:-:S04]  /*2210*/  ISETP.NE.AND P1, PT, R7, 0x1, PT ;  /* 0x000000010700780c */ /* 0x010fc80003f25270 */
[----:B------:R-:W-:-:S05]  /*2220*/  SEL R4, R10, R4, !P1 ;  /* 0x000000040a047207 */ /* 0x000fca0004800000 */
[----:B------:R-:W-:Y:S02]  /*2230*/  IMAD.IADD R5, R3, 0x1, -R4 ;  /* 0x0000000103057824 */ /* 0x000fe400078e0a04 */
[----:B------:R-:W-:Y:S02]  /*2240*/  IMAD.IADD R3, R4, 0x1, -R3 ;  /* 0x0000000104037824 */ /* 0x000fe400078e0a03 */
[----:B------:R-:W-:Y:S02]  /*2250*/  IMAD R10, R5, R7, R10 ;  /* 0x00000007050a7224 */ /* 0x000fe400078e020a */
[----:B------:R-:W-:-:S07]  /*2260*/  IMAD R9, R3, R2, R9 ;  /* 0x0000000203097224 */ /* 0x000fce00078e0209 */
.L_x_34:
[----:B------:R-:W-:Y:S01]  /*2270*/  VIADD R16, R16, 0x1 ;  /* 0x0000000110107836 */ /* 0x000fe20000000000 */
[----:B------:R-:W-:Y:S01]  /*2280*/  PLOP3.LUT P1, PT, PT, PT, PT, 0x80, 0x8 ;  /* 0x000000000008781c */ /* 0x000fe20003f2f070 */
[----:B------:R-:W-:Y:S02]  /*2290*/  IMAD.IADD R15, R10, 0x1, R87 ;  /* 0x000000010a0f7824 */ /* 0x000fe400078e0257 */
[----:B------:R-:W-:Y:S01]  /*22a0*/  IMAD.IADD R14, R9, 0x1, R86 ;  /* 0x00000001090e7824 */ /* 0x000fe200078e0256 */
[----:B------:R-:W-:-:S04]  /*22b0*/  ISETP.NE.AND P0, PT, R16, 0x2, PT ;  /* 0x000000021000780c */ /* 0x000fc80003f05270 */
[----:B------:R-:W-:Y:S02]  /*22c0*/  SEL R2, RZ, 0x1, P0 ;  /* 0x00000001ff027807 */ /* 0x000fe40000000000 */
[----:B------:R-:W-:Y:S02]  /*22d0*/  SEL R16, R16, RZ, P0 ;  /* 0x000000ff10107207 */ /* 0x000fe40000000000 */
[----:B------:R-:W-:Y:S01]  /*22e0*/  LOP3.LUT R13, R13, R2, RZ, 0x3c, !PT ;  /* 0x000000020d0d7212 */ /* 0x000fe200078e3cff */
[----:B------:R-:W-:Y:S06]  /*22f0*/  @P2 BRA `(.L_x_35) ;  /* 0xfffffff000a02947 */ /* 0x000fec000383ffff */
[----:B------:R-:W-:Y:S01]  /*2300*/  UIADD3 UR4, UPT, UPT, UR4, 0x30, URZ ;  /* 0x0000003004047890 */ /* 0x000fe2000fffe0ff */
[----:B------:R-:W-:-:S03]  /*2310*/  SHF.L.U32 R2, R17, 0x1f, RZ ;  /* 0x0000001f11027819 */ /* 0x000fc600000006ff */
[----:B------:R-:W-:-:S09]  /*2320*/  ULEA UR5, UR6, UR4, 0x3 ;  /* 0x0000000406057291 */ /* 0x000fd2000f8e18ff */
[----:B------:R-:W1:Y:S02]  /*2330*/  SYNCS.PHASECHK.TRANS64.TRYWAIT P0, [UR5], R2 ;  /* 0x00000002ff0075a7 */ /* 0x000e640008001105 */
[----:B-1----:R-:W-:Y:S05]  /*2340*/  @!P0 BRA `(.L_x_36) ;  /* 0x0000006c00008947 */ /* 0x002fea0003800000 */
.L_x_138:
[----:B------:R-:W-:-:S04]  /*2350*/  UIADD3 UR6, UPT, UPT, UR6, 0x1, URZ ;  /* 0x0000000106067890 */ /* 0x000fc8000fffe0ff */
[----:B------:R-:W-:-:S04]  /*2360*/  UISETP.NE.AND UP0, UPT, UR6, 0x6, UPT ;  /* 0x000000060600788c */ /* 0x000fc8000bf05270 */
[----:B------:R-:W-:Y:S02]  /*2370*/  USEL UR7, URZ, 0x1, UP0 ;  /* 0x00000001ff077887 */ /* 0x000fe40008000000 */
[----:B------:R-:W-:-:S04]  /*2380*/  USEL UR6, UR6, URZ, UP0 ;  /* 0x000000ff06067287 */ /* 0x000fc80008000000 */
[----:B------:R-:W-:Y:S01]  /*2390*/  ULEA UR5, UR6, UR4, 0x3 ;  /* 0x0000000406057291 */ /* 0x000fe2000f8e18ff */
[----:B-1----:R-:W-:-:S04]  /*23a0*/  LOP3.LUT R2, R17, UR7, RZ, 0x3c, !PT ;  /* 0x0000000711027c12 */ /* 0x002fc8000f8e3cff */
[----:B------:R-:W-:-:S04]  /*23b0*/  SHF.L.U32 R3, R2, 0x1f, RZ ;  /* 0x0000001f02037819 */ /* 0x000fc800000006ff */
[----:B------:R-:W1:Y:S02]  /*23c0*/  SYNCS.PHASECHK.TRANS64.TRYWAIT P0, [UR5], R3 ;  /* 0x00000003ff0075a7 */ /* 0x000e640008001105 */
[----:B-1----:R-:W-:Y:S05]  /*23d0*/  @!P0 BRA `(.L_x_37) ;  /* 0x0000006800f48947 */ /* 0x002fea0003800000 */
.L_x_140:
[----:B------:R-:W-:-:S04]  /*23e0*/  UIADD3 UR6, UPT, UPT, UR6, 0x1, URZ ;  /* 0x0000000106067890 */ /* 0x000fc8000fffe0ff */
[----:B------:R-:W-:-:S04]  /*23f0*/  UISETP.NE.AND UP0, UPT, UR6, 0x6, UPT ;  /* 0x000000060600788c */ /* 0x000fc8000bf05270 */
[----:B------:R-:W-:Y:S02]  /*2400*/  USEL UR7, URZ, 0x1, UP0 ;  /* 0x00000001ff077887 */ /* 0x000fe40008000000 */
[----:B------:R-:W-:-:S04]  /*2410*/  USEL UR6, UR6, URZ, UP0 ;  /* 0x000000ff06067287 */ /* 0x000fc80008000000 */
[----:B------:R-:W-:Y:S01]  /*2420*/  ULEA UR5, UR6, UR4, 0x3 ;  /* 0x0000000406057291 */ /* 0x000fe2000f8e18ff */
[----:B------:R-:W-:-:S04]  /*2430*/  LOP3.LUT R2, R2, UR7, RZ, 0x3c, !PT ;  /* 0x0000000702027c12 */ /* 0x000fc8000f8e3cff */
[----:B-1----:R-:W-:-:S04]  /*2440*/  SHF.L.U32 R3, R2, 0x1f, RZ ;  /* 0x0000001f02037819 */ /* 0x002fc800000006ff */
[----:B------:R-:W1:Y:S02]  /*2450*/  SYNCS.PHASECHK.TRANS64.TRYWAIT P0, [UR5], R3 ;  /* 0x00000003ff0075a7 */ /* 0x000e640008001105 */
[----:B-1----:R-:W-:Y:S05]  /*2460*/  @!P0 BRA `(.L_x_38) ;  /* 0x0000006800e88947 */ /* 0x002fea0003800000 */
.L_x_142:
        /* <DEDUP_REMOVED lines=9> */
.L_x_144:
        /* <DEDUP_REMOVED lines=9> */
.L_x_146:
[----:B------:R-:W-:-:S04]  /*2590*/  UIADD3 UR6, UPT, UPT, UR6, 0x1, URZ ;  /* 0x0000000106067890 */ /* 0x000fc8000fffe0ff */
[----:B------:R-:W-:-:S04]  /*25a0*/  UISETP.NE.AND UP0, UPT, UR6, 0x6, UPT ;  /* 0x000000060600788c */ /* 0x000fc8000bf05270 */
[----:B------:R-:W-:Y:S02]  /*25b0*/  USEL UR5, URZ, 0x1, UP0 ;  /* 0x00000001ff057887 */ /* 0x000fe40008000000 */
[----:B------:R-:W-:-:S04]  /*25c0*/  USEL UR6, UR6, URZ, UP0 ;  /* 0x000000ff06067287 */ /* 0x000fc80008000000 */
[----:B------:R-:W-:Y:S01]  /*25d0*/  ULEA UR6, UR6, UR4, 0x3 ;  /* 0x0000000406067291 */ /* 0x000fe2000f8e18ff */
[----:B------:R-:W-:-:S04]  /*25e0*/  LOP3.LUT R2, R2, UR5, RZ, 0x3c, !PT ;  /* 0x0000000502027c12 */ /* 0x000fc8000f8e3cff */
[----:B------:R-:W-:Y:S01]  /*25f0*/  SHF.L.U32 R2, R2, 0x1f, RZ ;  /* 0x0000001f02027819 */ /* 0x000fe200000006ff */
[----:B-1--4-:R-:W-:-:S07]  /*2600*/  IMAD.U32 R0, RZ, RZ, UR6 ;  /* 0x00000006ff007e24 */ /* 0x012fce000f8e00ff */
.L_x_41:
[----:B-1----:R1:W2:Y:S02]  /*2610*/  SYNCS.PHASECHK.TRANS64.TRYWAIT P0, [R0+URZ], R2 ;  /* 0x00000002000075a7 */ /* 0x0022a400080011ff */
[----:B--2---:R-:W-:Y:S05]  /*2620*/  @!P0 NANOSLEEP.SYNCS 0x989680 ;  /* 0x009896800000895d */ /* 0x004fea0003900000 */
[----:B------:R-:W2:Y:S02]  /*2630*/  @!P0 SYNCS.PHASECHK.TRANS64 P0, [R0+URZ], R2 ;  /* 0x00000002000085a7 */ /* 0x000ea400080010ff */
[----:B--2---:R-:W-:Y:S05]  /*2640*/  @P0 EXIT ;  /* 0x000000000000094d */ /* 0x004fea0003800000 */
[----:B------:R-:W-:Y:S05]  /*2650*/  BRA `(.L_x_41) ;  /* 0xfffffffc00ec7947 */ /* 0x000fea000383ffff */
.L_x_17:
[----:B------:R-:W-:-:S04]  /*2660*/  UISETP.NE.AND UP1, UPT, UR37, URZ, UPT ;  /* 0x000000ff2500728c */ /* 0x000fc8000bf25270 */
[----:B------:R-:W-:-:S09]  /*2670*/  UISETP.NE.OR UP1, UPT, UR8, 0x1, UP1 ;  /* 0x000000010800788c */ /* 0x000fd20008f25670 */
[----:B------:R-:W-:Y:S05]  /*2680*/  BRA.U UP1, `(.L_x_42) ;  /* 0x0000000501487547 */ /* 0x000fea000b800000 */
[----:B------:R-:W-:Y:S01]  /*2690*/  ISETP.NE.AND P2, PT, R2, RZ, PT ;  /* 0x000000ff0200720c */ /* 0x000fe20003f45270 */
[----:B------:R-:W-:Y:S01]  /*26a0*/  IMAD.MOV.U32 R12, RZ, RZ, 0x1 ;  /* 0x00000001ff0c7424 */ /* 0x000fe200078e00ff */
[----:B------:R-:W-:Y:S02]  /*26b0*/  CS2R R10, SRZ ;  /* 0x00000000000a7805 */ /* 0x000fe4000001ff00 */
[----:B------:R-:W-:Y:S01]  /*26c0*/  CS2R R8, SRZ ;  /* 0x0000000000087805 */ /* 0x000fe2000001ff00 */
[----:B------:R-:W-:Y:S01]  /*26d0*/  UMOV UR4, 0x400 ;  /* 0x0000040000047882 */ /* 0x000fe20000000000 */
[----:B------:R-:W-:Y:S01]  /*26e0*/  UMOV UR6, URZ ;  /* 0x000000ff00067c82 */ /* 0x000fe20008000000 */
[----:B------:R-:W-:-:S12]  /*26f0*/  ULEA UR37, UR37, UR4, 0x18 ;  /* 0x0000000425257291 */ /* 0x000fd8000f8ec0ff */
.L_x_46:
[----:B------:R-:W-:Y:S02]  /*2700*/  LEA R0, R8, UR37, 0x3 ;  /* 0x0000002508007c11 */ /* 0x000fe4000f8e18ff */
[----:B------:R-:W-:-:S03]  /*2710*/  SHF.L.U32 R4, R9, 0x1f, RZ ;  /* 0x0000001f09047819 */ /* 0x000fc600000006ff */
[----:B------:R-:W-:Y:S01]  /*2720*/  VIADD R5, R0, 0x120 ;  /* 0x0000012000057836 */ /* 0x000fe20000000000 */
[----:B------:R-:W1:Y:S02]  /*2730*/  SYNCS.PHASECHK.TRANS64.TRYWAIT P0, [R0+URZ+0x110], R4 ;  /* 0x00011004000075a7 */ /* 0x000e6400080011ff */
[----:B-1----:R-:W-:Y:S05]  /*2740*/  @!P0 BRA `(.L_x_43) ;  /* 0x0000006800788947 */ /* 0x002fea0003800000 */
.L_x_147:
[----:B------:R-:W-:Y:S01]  /*2750*/  ULEA UR5, UR6, UR37, 0x3 ;  /* 0x0000002506057291 */ /* 0x000fe2000f8e18ff */
[----:B-1----:R-:W-:Y:S01]  /*2760*/  PRMT R0, RZ, 0x654, R5 ;  /* 0x00000654ff007816 */ /* 0x002fe20000000005 */
[----:B------:R-:W-:Y:S01]  /*2770*/  @!P2 IMAD.MOV.U32 R4, RZ, RZ, 0x10 ;  /* 0x00000010ff04a424 */ /* 0x000fe200078e00ff */
[----:B------:R-:W-:Y:S01]  /*2780*/  SHF.L.U32 R5, R12, 0x1f, RZ ;  /* 0x0000001f0c057819 */ /* 0x000fe200000006ff */
[----:B------:R-:W-:Y:S01]  /*2790*/  UIADD3 UR4, UPT, UPT, UR5, 0xb0, URZ ;  /* 0x000000b005047890 */ /* 0x000fe2000fffe0ff */
[----:B------:R1:W-:Y:S05]  /*27a0*/  SYNCS.ARRIVE.TRANS64.RED.A1T0 RZ, [R0+URZ], RZ ;  /* 0x000000ff00ff79a7 */ /* 0x0003ea00081004ff */
[----:B------:R-:W-:Y:S01]  /*27b0*/  IMAD.U32 R6, RZ, RZ, UR4 ;  /* 0x00000004ff067e24 */ /* 0x000fe2000f8e00ff */
[----:B------:R-:W2:Y:S04]  /*27c0*/  SYNCS.PHASECHK.TRANS64.TRYWAIT P0, [UR5+0xc0], R5 ;  /* 0x0000c005ff0075a7 */ /* 0x000ea80008001105 */
[----:B------:R-:W-:Y:S01]  /*27d0*/  PRMT R6, R2, 0x654, R6 ;  /* 0x0000065402067816 */ /* 0x000fe20000000006 */
[----:B-12---:R-:W-:Y:S06]  /*27e0*/  @!P0 BRA `(.L_x_44) ;  /* 0x0000006800648947 */ /* 0x006fec0003800000 */
.L_x_149:
[----:B------:R-:W-:Y:S01]  /*27f0*/  ULEA UR4, UR6, UR37, 0x4 ;  /* 0x0000002506047291 */ /* 0x000fe2000f8e20ff */
[----:B------:R-:W-:Y:S01]  /*2800*/  SEL R3, R6, R3, !P2 ;  /* 0x0000000306037207 */ /* 0x000fe20005000000 */
[----:B------:R-:W-:Y:S01]  /*2810*/  UIADD3 UR5, UPT, UPT, UR5, 0xb0, URZ ;  /* 0x000000b005057890 */ /* 0x000fe2000fffe0ff */
[----:B-1----:R-:W-:Y:S01]  /*2820*/  LEA R0, R11, UR37, 0x3 ;  /* 0x000000250b007c11 */ /* 0x002fe2000f8e18ff */
[----:B------:R-:W-:Y:S01]  /*2830*/  UIADD3 UR4, UPT, UPT, UR4, 0x140, URZ ;  /* 0x0000014004047890 */ /* 0x000fe2000fffe0ff */
[----:B------:R1:W-:Y:S01]  /*2840*/  @!P2 SYNCS.ARRIVE.TRANS64.RED RZ, [R3+URZ], R4 ;  /* 0x0000000403ffa9a7 */ /* 0x0003e200080004ff */
[----:B------:R-:W-:Y:S01]  /*2850*/  UIADD3 UR6, UPT, UPT, UR6, 0x1, URZ ;  /* 0x0000000106067890 */ /* 0x000fe2000fffe0ff */
[----:B------:R-:W-:-:S03]  /*2860*/  VIADD R8, R8, 0x1 ;  /* 0x0000000108087836 */ /* 0x000fc60000000000 */
[----:B------:R-:W-:Y:S02]  /*2870*/  UISETP.NE.AND UP0, UPT, UR6, 0x2, UPT ;  /* 0x000000020600788c */ /* 0x000fe4000bf05270 */
[----:B------:R-:W-:Y:S01]  /*2880*/  ISETP.NE.AND P0, PT, R8, 0x2, PT ;  /* 0x000000020800780c */ /* 0x000fe20003f05270 */
[----:B------:R-:W-:Y:S06]  /*2890*/  UGETNEXTWORKID.BROADCAST [UR4], [UR5] ;  /* 0x00000000040073ca */ /* 0x000fec0008000100 */
[----:B------:R-:W-:Y:S02]  /*28a0*/  USEL UR4, URZ, 0x1, UP0 ;  /* 0x00000001ff047887 */ /* 0x000fe40008000000 */
[----:B------:R-:W-:-:S04]  /*28b0*/  USEL UR6, UR6, URZ, UP0 ;  /* 0x000000ff06067287 */ /* 0x000fc80008000000 */
[----:B------:R-:W-:Y:S02]  /*28c0*/  LOP3.LUT R12, R12, UR4, RZ, 0x3c, !PT ;  /* 0x000000040c0c7c12 */ /* 0x000fe4000f8e3cff */
[----:B-1----:R-:W-:-:S04]  /*28d0*/  SHF.L.U32 R4, R10, 0x1f, RZ ;  /* 0x0000001f0a047819 */ /* 0x002fc800000006ff */
[----:B------:R-:W1:Y:S02]  /*28e0*/  SYNCS.PHASECHK.TRANS64.TRYWAIT P1, [R0+URZ+0xb0], R4 ;  /* 0x0000b004000075a7 */ /* 0x000e6400080211ff */
[----:B-1----:R-:W-:Y:S05]  /*28f0*/  @!P1 BRA `(.L_x_45) ;  /* 0x0000006800389947 */ /* 0x002fea0003800000 */
.L_x_150:
[C---:B-1----:R-:W-:Y:S01]  /*2900*/  LEA R4, R11.reuse, UR37, 0x4 ;  /* 0x000000250b047c11 */ /* 0x042fe2000f8e20ff */
[----:B------:R-:W-:Y:S01]  /*2910*/  VIADD R0, R0, 0xc0 ;  /* 0x000000c000007836 */ /* 0x000fe20000000000 */
[----:B------:R-:W-:Y:S01]  /*2920*/  SEL R8, R8, RZ, P0 ;  /* 0x000000ff08087207 */ /* 0x000fe20000000000 */
[----:B------:R-:W-:-:S03]  /*2930*/  VIADD R11, R11, 0x1 ;  /* 0x000000010b0b7836 */ /* 0x000fc60000000000 */
[----:B------:R-:W1:Y:S01]  /*2940*/  LDS.128 R4, [R4+0x140] ;  /* 0x0001400004047984 */ /* 0x000e620000000c00 */
[----:B------:R-:W-:Y:S02]  /*2950*/  PRMT R0, RZ, 0x654, R0 ;  /* 0x00000654ff007816 */ /* 0x000fe40000000000 */
[C---:B------:R-:W-:Y:S01]  /*2960*/  ISETP.NE.AND P1, PT, R11.reuse, 0x2, PT ;  /* 0x000000020b00780c */ /* 0x040fe20003f25270 */
[----:B------:R-:W-:Y:S01]  /*2970*/  @!PT LDS RZ, [RZ] ;  /* 0x00000000fffff984 */ /* 0x000fe20000000800 */
[----:B------:R-:W-:Y:S01]  /*2980*/  @!PT LDS RZ, [RZ] ;  /* 0x00000000fffff984 */ /* 0x000fe20000000800 */
[----:B------:R-:W-:Y:S01]  /*2990*/  @!PT LDS RZ, [RZ] ;  /* 0x00000000fffff984 */ /* 0x000fe20000000800 */
[----:B------:R-:W-:Y:S01]  /*29a0*/  @!PT LDS RZ, [RZ] ;  /* 0x00000000fffff984 */ /* 0x000fe20000000800 */
[----:B------:R2:W-:Y:S06]  /*29b0*/  MEMBAR.ALL.CTA ;  /* 0x0000000000007992 */ /* 0x0005ec0000008000 */
[----:B--2---:R-:W2:Y:S01]  /*29c0*/  FENCE.VIEW.ASYNC.S ;  /* 0x00000000000073c6 */ /* 0x004ea20000000000 */
[----:B------:R-:W-:Y:S01]  /*29d0*/  SEL R11, R11, RZ, P1 ;  /* 0x000000ff0b0b7207 */ /* 0x000fe20000800000 */
[----:B--2---:R2:W-:Y:S01]  /*29e0*/  SYNCS.ARRIVE.TRANS64.RED.A1T0 RZ, [R0+URZ], RZ ;  /* 0x000000ff00ff79a7 */ /* 0x0045e200081004ff */
[----:B-1----:R-:W-:-:S02]  /*29f0*/  LOP3.LUT P3, RZ, R6, 0x1, RZ, 0xc0, !PT ;  /* 0x0000000106ff7812 */ /* 0x002fc4000786c0ff */
[----:B------:R-:W-:-:S04]  /*2a00*/  SEL R4, RZ, 0x1, P1 ;  /* 0x00000001ff047807 */ /* 0x000fc80000800000 */
[----:B------:R-:W-:Y:S02]  /*2a10*/  LOP3.LUT R10, R10, R4, RZ, 0x3c, !PT ;  /* 0x000000040a0a7212 */ /* 0x000fe400078e3cff */
[----:B--2---:R-:W-:-:S04]  /*2a20*/  SEL R0, RZ, 0x1, P0 ;  /* 0x00000001ff007807 */ /* 0x004fc80000000000 */
[----:B------:R-:W-:Y:S01]  /*2a30*/  LOP3.LUT R9, R9, R0, RZ, 0x3c, !PT ;  /* 0x0000000009097212 */ /* 0x000fe200078e3cff */
[----:B------:R-:W-:Y:S06]  /*2a40*/  @P3 BRA `(.L_x_46) ;  /* 0xfffffffc002c3947 */ /* 0x000fec000383ffff */
[----:B------:R-:W-:Y:S01]  /*2a50*/  ULEA UR5, UR6, UR37, 0x3 ;  /* 0x0000002506057291 */ /* 0x000fe2000f8e18ff */
[----:B------:R-:W-:-:S08]  /*2a60*/  SHF.L.U32 R2, R12, 0x1f, RZ ;  /* 0x0000001f0c027819 */ /* 0x000fd000000006ff */
[----:B------:R-:W1:Y:S02]  /*2a70*/  SYNCS.PHASECHK.TRANS64 P0, [UR5+0xc0], R2 ;  /* 0x0000c002ff0075a7 */ /* 0x000e640008001005 */
[----:B-1----:R-:W-:Y:S05]  /*2a80*/  @P0 BRA `(.L_x_47) ;  /* 0x0000000000080947 */ /* 0x002fea0003800000 */
[----:B------:R-:W1:Y:S02]  /*2a90*/  SYNCS.PHASECHK.TRANS64.TRYWAIT P0, [UR5+0xc0], R2 ;  /* 0x0000c002ff0075a7 */ /* 0x000e640008001105 */
[----:B-1----:R-:W-:Y:S05]  /*2aa0*/  @!P0 BRA `(.L_x_48) ;  /* 0x0000006400e08947 */ /* 0x002fea0003800000 */
.L_x_47:
[----:B------:R-:W-:-:S04]  /*2ab0*/  UIADD3 UR4, UPT, UPT, UR6, 0x1, URZ ;  /* 0x0000000106047890 */ /* 0x000fc8000fffe0ff */
[----:B------:R-:W-:-:S04]  /*2ac0*/  UISETP.NE.AND UP0, UPT, UR4, 0x2, UPT ;  /* 0x000000020400788c */ /* 0x000fc8000bf05270 */
[----:B------:R-:W-:Y:S02]  /*2ad0*/  USEL UR7, URZ, 0x1, UP0 ;  /* 0x00000001ff077887 */ /* 0x000fe40008000000 */
[----:B------:R-:W-:-:S04]  /*2ae0*/  USEL UR4, UR4, URZ, UP0 ;  /* 0x000000ff04047287 */ /* 0x000fc80008000000 */
[----:B------:R-:W-:Y:S01]  /*2af0*/  ULEA UR4, UR4, UR37, 0x3 ;  /* 0x0000002504047291 */ /* 0x000fe2000f8e18ff */
[----:B-1----:R-:W-:-:S04]  /*2b00*/  LOP3.LUT R2, R12, UR7, RZ, 0x3c, !PT ;  /* 0x000000070c027c12 */ /* 0x002fc8000f8e3cff */
[----:B------:R-:W-:-:S04]  /*2b10*/  SHF.L.U32 R0, R2, 0x1f, RZ ;  /* 0x0000001f02007819 */ /* 0x000fc800000006ff */
[----:B------:R-:W1:Y:S02]  /*2b20*/  SYNCS.PHASECHK.TRANS64 P0, [UR4+0xc0], R0 ;  /* 0x0000c000ff0075a7 */ /* 0x000e640008001004 */
[----:B-1----:R-:W-:Y:S05]  /*2b30*/  @P0 EXIT ;  /* 0x000000000000094d */ /* 0x002fea0003800000 */
[----:B------:R-:W-:Y:S02]  /*2b40*/  SHF.L.U32 R2, R2, 0x1f, RZ ;  /* 0x0000001f02027819 */ /* 0x000fe400000006ff */
[----:B------:R-:W-:-:S07]  /*2b50*/  MOV R0, UR4 ;  /* 0x0000000400007c02 */ /* 0x000fce0008000f00 */
.L_x_49:
[----:B-1----:R1:W2:Y:S02]  /*2b60*/  SYNCS.PHASECHK.TRANS64.TRYWAIT P0, [R0+URZ+0xc0], R2 ;  /* 0x0000c002000075a7 */ /* 0x0022a400080011ff */
[----:B--2---:R-:W-:Y:S05]  /*2b70*/  @!P0 NANOSLEEP.SYNCS 0x989680 ;  /* 0x009896800000895d */ /* 0x004fea0003900000 */
[----:B------:R-:W2:Y:S02]  /*2b80*/  @!P0 SYNCS.PHASECHK.TRANS64 P0, [R0+URZ+0xc0], R2 ;  /* 0x0000c002000085a7 */ /* 0x000ea400080010ff */
[----:B--2---:R-:W-:Y:S05]  /*2b90*/  @P0 EXIT ;  /* 0x000000000000094d */ /* 0x004fea0003800000 */
[----:B------:R-:W-:Y:S05]  /*2ba0*/  BRA `(.L_x_49) ;  /* 0xfffffffc00ec7947 */ /* 0x000fea000383ffff */
.L_x_42:
[----:B------:R-:W-:-:S09]  /*2bb0*/  UISETP.NE.AND UP1, UPT, UR8, URZ, UPT ;  /* 0x000000ff0800728c */ /* 0x000fd2000bf25270 */
[----:B------:R-:W-:Y:S05]  /*2bc0*/  BRA.U UP1, `(.L_x_50) ;  /* 0x0000000d01b47547 */ /* 0x000fea000b800000 */
[----:B------:R-:W-:Y:S01]  /*2bd0*/  UMOV UR4, 0x40 ;  /* 0x0000004000047882 */ /* 0x000fe20000000000 */
[----:B------:R-:W-:Y:S01]  /*2be0*/  NOP ;  /* 0x0000000000007918 */ /* 0x000fe20000000000 */
[----:B------:R-:W-:Y:S01]  /*2bf0*/  ULEA UR4, UR37, UR4, 0x18 ;  /* 0x0000000425047291 */ /* 0x000fe2000f8ec0ff */
[----:B------:R-:W-:Y:S02]  /*2c00*/  UMOV UR5, 0x400 ;  /* 0x0000040000057882 */ /* 0x000fe40000000000 */
[----:B------:R-:W-:-:S06]  /*2c10*/  ULEA UR37, UR37, UR5, 0x18 ;  /* 0x0000000525257291 */ /* 0x000fcc000f8ec0ff */
[----:B------:R-:W1:Y:S02]  /*2c20*/  LDS.U8 R0, [UR4+0x1c] ;  /* 0x00001c04ff007984 */ /* 0x000e640008000000 */
[----:B-1----:R-:W-:-:S13]  /*2c30*/  ISETP.NE.AND P0, PT, R0, RZ, PT ;  /* 0x000000ff0000720c */ /* 0x002fda0003f05270 */
[----:B------:R-:W-:Y:S05]  /*2c40*/  @P0 BRA `(.L_x_51) ;  /* 0x0000000000580947 */ /* 0x000fea0003800000 */
[----:B------:R-:W-:-:S13]  /*2c50*/  ELECT P0, URZ, PT ;  /* 0x0000000000ff782f */ /* 0x000fda0003800000 */
[----:B------:R-:W-:Y:S05]  /*2c60*/  @!P0 BRA `(.L_x_52) ;  /* 0x0000000000608947 */ /* 0x000fea0003800000 */
[----:B------:R-:W-:Y:S01]  /*2c70*/  UMOV UR5, 0x10 ;  /* 0x0000001000057882 */ /* 0x000fe20000000000 */
[----:B------:R-:W-:Y:S01]  /*2c80*/  HFMA2 R0, -RZ, RZ, 0, 5.9604644775390625e-08 ;  /* 0x00000001ff007431 */ /* 0x000fe200000001ff */
[----:B------:R-:W-:-:S03]  /*2c90*/  MOV R2, 0xffff ;  /* 0x0000ffff00027802 */ /* 0x000fc60000000f00 */
[----:B------:R-:W-:Y:S04]  /*2ca0*/  DEPBAR.LE SB1, 0x36 ;  /* 0x00009d800000791a */ /* 0x000fe80000000000 */
[----:B------:R-:W1:Y:S02]  /*2cb0*/  UTCATOMSWS.FIND_AND_SET.ALIGN UP0, UR5, UR5 ;  /* 0x00000005000575e3 */ /* 0x000e640008000800 */
[----:B-1----:R-:W-:Y:S01]  /*2cc0*/  MOV R3, UR5 ;  /* 0x0000000500037c02 */ /* 0x002fe20008000f00 */
[----:B------:R-:W-:Y:S06]  /*2cd0*/  BRA.U UP0, `(.L_x_53) ;  /* 0x0000000100187547 */ /* 0x000fec000b800000 */
.L_x_54:
[----:B------:R-:W-:Y:S05]  /*2ce0*/  NANOSLEEP 0x64 ;  /* 0x000000640000795d */ /* 0x000fea0003800000 */
[----:B------:R-:W-:-:S05]  /*2cf0*/  UMOV UR5, 0x10 ;  /* 0x0000001000057882 */ /* 0x000fca0000000000 */
[----:B------:R-:W-:Y:S04]  /*2d00*/  DEPBAR.LE SB1, 0x36 ;  /* 0x00009d800000791a */ /* 0x000fe80000000000 */
[----:B------:R-:W1:Y:S02]  /*2d10*/  UTCATOMSWS.FIND_AND_SET.ALIGN UP0, UR5, UR5 ;  /* 0x00000005000575e3 */ /* 0x000e640008000800 */
[----:B-1----:R-:W-:Y:S01]  /*2d20*/  MOV R3, UR5 ;  /* 0x0000000500037c02 */ /* 0x002fe20008000f00 */
[----:B------:R-:W-:Y:S05]  /*2d30*/  BRA.U !UP0, `(.L_x_54) ;  /* 0xfffffffd08e87547 */ /* 0x000fea000b83ffff */
.L_x_53:
[-C--:B------:R-:W-:Y:S02]  /*2d40*/  SHF.L.U32 R2, R2, R3.reuse, RZ ;  /* 0x0000000302027219 */ /* 0x080fe400000006ff */
[----:B------:R-:W-:Y:S01]  /*2d50*/  SHF.L.U32 R0, R0, R3, RZ ;  /* 0x0000000300007219 */ /* 0x000fe200000006ff */
[----:B------:R-:W-:Y:S02]  /*2d60*/  IMAD.SHL.U32 R3, R3, 0x20, RZ ;  /* 0x0000002003037824 */ /* 0x000fe400078e00ff */
[----:B------:R1:W-:Y:S04]  /*2d70*/  ATOMS.OR RZ, [UR4+0x14], R2 ;  /* 0x00001402ffff798c */ /* 0x0003e8000b000004 */
[----:B------:R1:W-:Y:S04]  /*2d80*/  ATOMS.OR RZ, [UR4+0x18], R0 ;  /* 0x00001800ffff798c */ /* 0x0003e8000b000004 */
[----:B------:R1:W-:Y:S01]  /*2d90*/  STS [UR37+0x160], R3 ;  /* 0x00016003ff007988 */ /* 0x0003e20008000825 */
[----:B------:R-:W-:Y:S05]  /*2da0*/  BRA `(.L_x_52) ;  /* 0x0000000000107947 */ /* 0x000fea0003800000 */
.L_x_51:
[----:B------:R-:W-:Y:S02]  /*2db0*/  MOV R0, 0xffffffff ;  /* 0xffffffff00007802 */ /* 0x000fe40000000f00 */
[----:B------:R-:W-:-:S03]  /*2dc0*/  MOV R2, 0x2df0 ;  /* 0x00002df000027802 */ /* 0x000fc60000000f00 */
[----:B------:R1:W-:Y:S04]  /*2dd0*/  STS [UR37+0x160], R0 ;  /* 0x00016000ff007988 */ /* 0x0003e80008000825 */
[----:B-1-3-5:R-:W-:Y:S05]  /*2de0*/  CALL.REL.NOINC `($__internal_1_$__cuda_sm10x_tcgen05_guardrail_trap_phase_invalid_during_alloc) ;  /* 0x0000006c00287944 */ /* 0x02afea0003c00000 */
.L_x_52:
[----:B------:R-:W-:Y:S05]  /*2df0*/  WARPSYNC.ALL ;  /* 0x0000000000007948 */ /* 0x000fea0003800000 */
[----:B------:R-:W2:Y:S01]  /*2e00*/  S2UR UR5, SR_CgaCtaId ;  /* 0x00000000000579c3 */ /* 0x000ea20000008800 */
[----:B------:R-:W-:Y:S01]  /*2e10*/  UMOV UR4, 0x400 ;  /* 0x0000040000047882 */ /* 0x000fe20000000000 */
[----:B------:R-:W-:-:S06]  /*2e20*/  NOP ;  /* 0x0000000000007918 */ /* 0x000fcc0000000000 */
[----:B------:R-:W-:Y:S06]  /*2e30*/  BAR.ARV 0x6, 0xa0 ;  /* 0x0182800000007b1d */ /* 0x000fec0000002000 */
[----:B------:R-:W4:Y:S01]  /*2e40*/  LDCU UR7, c[0x0][0x38c] ;  /* 0x00007180ff0777ac */ /* 0x000f220008000800 */
[----:B------:R-:W-:Y:S01]  /*2e50*/  IMAD.MOV.U32 R11, RZ, RZ, 0x1 ;  /* 0x00000001ff0b7424 */ /* 0x000fe200078e00ff */
[----:B------:R-:W-:Y:S01]  /*2e60*/  CS2R R8, SRZ ;  /* 0x0000000000087805 */ /* 0x000fe2000001ff00 */
[----:B------:R-:W-:Y:S01]  /*2e70*/  IMAD.MOV.U32 R10, RZ, RZ, RZ ;  /* 0x000000ffff0a7224 */ /* 0x000fe200078e00ff */
[----:B------:R-:W3:Y:S01]  /*2e80*/  LDCU UR6, c[0x0][0x38c] ;  /* 0x00007180ff0677ac */ /* 0x000ee20008000800 */
[----:B------:R-:W-:Y:S01]  /*2e90*/  UMOV UR15, URZ ;  /* 0x000000ff000f7c82 */ /* 0x000fe20008000000 */
[----:B------:R-:W-:Y:S01]  /*2ea0*/  UMOV UR14, URZ ;  /* 0x000000ff000e7c82 */ /* 0x000fe20008000000 */
[----:B--2---:R-:W-:Y:S01]  /*2eb0*/  ULEA UR5, UR5, UR4, 0x18 ;  /* 0x0000000405057291 */ /* 0x004fe2000f8ec0ff */
[----:B------:R-:W-:Y:S01]  /*2ec0*/  UMOV UR24, 0x0 ;  /* 0x0000000000187882 */ /* 0x000fe20000000000 */
[----:B------:R-:W-:-:S02]  /*2ed0*/  UMOV UR25, 0x8200490 ;  /* 0x0820049000197882 */ /* 0x000fc40000000000 */
[----:B------:R-:W-:Y:S02]  /*2ee0*/  UIADD3 UR10, UPT, UPT, UR5, 0x8400, URZ ;  /* 0x00008400050a7890 */ /* 0x000fe4000fffe0ff */
[----:B------:R-:W-:Y:S02]  /*2ef0*/  UIADD3 UR11, UPT, UPT, UR5, 0x20400, URZ ;  /* 0x00020400050b7890 */ /* 0x000fe4000fffe0ff */
[----:B----4-:R-:W-:Y:S01]  /*2f00*/  UIADD3 UR7, UPT, UPT, UR7, 0x3f, URZ ;  /* 0x0000003f07077890 */ /* 0x010fe2000fffe0ff */
[----:B-1----:R-:W1:Y:S01]  /*2f10*/  LDS R0, [UR5+0x160] ;  /* 0x00016005ff007984 */ /* 0x002e620008000800 */
[----:B------:R-:W-:Y:S02]  /*2f20*/  USHF.R.U32.HI UR10, URZ, 0x4, UR10 ;  /* 0x00000004ff0a7899 */ /* 0x000fe4000801160a */
[----:B------:R-:W-:Y:S02]  /*2f30*/  USHF.R.S32.HI UR4, URZ, 0x1f, UR7 ;  /* 0x0000001fff047899 */ /* 0x000fe40008011407 */
[----:B------:R-:W-:-:S02]  /*2f40*/  USHF.R.U32.HI UR11, URZ, 0x4, UR11 ;  /* 0x00000004ff0b7899 */ /* 0x000fc4000801160b */
[----:B------:R-:W-:Y:S02]  /*2f50*/  ULEA.HI UR4, UR4, UR7, URZ, 0x6 ;  /* 0x0000000704047291 */ /* 0x000fe4000f8f30ff */
[----:B------:R-:W-:Y:S02]  /*2f60*/  ULOP3.LUT UR10, UR10, 0x3fff, URZ, 0xc0, !UPT ;  /* 0x00003fff0a0a7892 */ /* 0x000fe4000f8ec0ff */
[----:B------:R-:W-:Y:S02]  /*2f70*/  USHF.R.S32.HI UR4, URZ, 0x6, UR4 ;  /* 0x00000006ff047899 */ /* 0x000fe40008011404 */
[----:B------:R-:W-:Y:S02]  /*2f80*/  ULOP3.LUT UR11, UR11, 0x3fff, URZ, 0xc0, !UPT ;  /* 0x00003fff0b0b7892 */ /* 0x000fe4000f8ec0ff */
[----:B------:R-:W-:Y:S01]  /*2f90*/  UISETP.LT.AND UP0, UPT, UR4, 0x1, UPT ;  /* 0x000000010400788c */ /* 0x000fe2000bf01270 */
[----:B------:R-:W-:Y:S01]  /*2fa0*/  UMOV UR22, 0x0 ;  /* 0x0000000000167882 */ /* 0x000fe20000000000 */
[----:B------:R-:W-:-:S02]  /*2fb0*/  UMOV UR23, 0x8200490 ;  /* 0x0820049000177882 */ /* 0x000fc40000000000 */
[----:B------:R-:W-:Y:S02]  /*2fc0*/  USEL UR9, UR4, 0x1, !UP0 ;  /* 0x0000000104097887 */ /* 0x000fe4000c000000 */
[----:B------:R-:W-:Y:S02]  /*2fd0*/  ULOP3.LUT UR10, UR10, 0x10000, URZ, 0xfc, !UPT ;  /* 0x000100000a0a7892 */ /* 0x000fe4000f8efcff */
[----:B------:R-:W-:Y:S02]  /*2fe0*/  ULOP3.LUT UR11, UR11, 0x10000, URZ, 0xfc, !UPT ;  /* 0x000100000b0b7892 */ /* 0x000fe4000f8efcff */
[----:B------:R-:W-:Y:S02]  /*2ff0*/  UIADD3 UR9, UPT, UPT, -UR9, URZ, URZ ;  /* 0x000000ff09097290 */ /* 0x000fe4000fffe1ff */
[----:B---3--:R-:W-:Y:S01]  /*3000*/  UISETP.GE.AND UP3, UPT, UR6, 0x1, UPT ;  /* 0x000000010600788c */ /* 0x008fe2000bf66270 */
[----:B------:R-:W-:Y:S01]  /*3010*/  UMOV UR20, 0x0 ;  /* 0x0000000000147882 */ /* 0x000fe20000000000 */
[----:B------:R-:W-:Y:S01]  /*3020*/  UMOV UR21, 0x8200490 ;  /* 0x0820049000157882 */ /* 0x000fe20000000000 */
[----:B------:R-:W-:Y:S01]  /*3030*/  UMOV UR18, 0x0 ;  /* 0x0000000000127882 */ /* 0x000fe20000000000 */
[----:B------:R-:W-:Y:S01]  /*3040*/  UMOV UR19, 0x8200490 ;  /* 0x0820049000137882 */ /* 0x000fe20000000000 */
[----:B-1----:R-:W-:-:S15]  /*3050*/  R2UR UR16, R0 ;  /* 0x00000000001072ca */ /* 0x002fde00000e0000 */
.L_x_61:
[----:B------:R-:W-:Y:S02]  /*3060*/  LEA R0, R10, UR5, 0x3 ;  /* 0x000000050a007c11 */ /* 0x000fe4000f8e18ff */
[----:B------:R-:W-:Y:S02]  /*3070*/  SHF.L.U32 R2, R9, 0x1f, RZ ;  /* 0x0000001f09027819 */ /* 0x000fe400000006ff */
[----:B------:R-:W-:Y:S01]  /*3080*/  PLOP3.LUT P0, PT, PT, PT, UP3, 0x80, 0x8 ;  /* 0x000000000008781c */ /* 0x000fe20003f0f038 */
[----:B------:R-:W-:Y:S01]  /*3090*/  VIADD R3, R0, 0xc0 ;  /* 0x000000c000037836 */ /* 0x000fe20000000000 */
[----:B-1----:R-:W1:Y:S02]  /*30a0*/  SYNCS.PHASECHK.TRANS64.TRYWAIT P1, [R0+URZ+0xb0], R2 ;  /* 0x0000b002000075a7 */ /* 0x002e6400080211ff */
[----:B-1-3--:R-:W-:Y:S09]  /*30b0*/  @!P1 BRA `(.L_x_55) ;  /* 0x0000006000749947 */ /* 0x00aff20003800000 */
.L_x_152:
[----:B------:R-:W-:Y:S01]  /*30c0*/  LEA R4, R10, UR5, 0x4 ;  /* 0x000000050a047c11 */ /* 0x000fe2000f8e20ff */
[----:B------:R-:W-:Y:S01]  /*30d0*/  @UP3 ULEA UR6, UR14, UR5, 0x3 ;  /* 0x000000050e063291 */ /* 0x000fe2000f8e18ff */
[----:B------:R-:W-:Y:S01]  /*30e0*/  PLOP3.LUT P2, PT, PT, PT, PT, 0x80, 0x8 ;  /* 0x000000000008781c */ /* 0x000fe20003f4f070 */
[----:B------:R-:W-:Y:S01]  /*30f0*/  ULEA UR7, UR15, UR5, 0x3 ;  /* 0x000000050f077291 */ /* 0x000fe2000f8e18ff */
[----:B------:R-:W-:Y:S01]  /*3100*/  PRMT R3, RZ, 0x654, R3 ;  /* 0x00000654ff037816 */ /* 0x000fe20000000003 */
[----:B------:R-:W-:Y:S01]  /*3110*/  ULEA UR8, UR15, UR16, 0x7 ;  /* 0x000000100f087291 */ /* 0x000fe2000f8e38ff */
[----:B------:R-:W2:Y:S01]  /*3120*/  LDS.128 R4, [R4+0x140] ;  /* 0x0001400004047984 */ /* 0x000ea20000000c00 */
[----:B-1----:R-:W-:Y:S02]  /*3130*/  @P0 SHF.L.U32 R2, R8, 0x1f, RZ ;  /* 0x0000001f08020819 */ /* 0x002fe400000006ff */
[----:B------:R-:W-:Y:S01]  /*3140*/  SHF.L.U32 R0, R11, 0x1f, RZ ;  /* 0x0000001f0b007819 */ /* 0x000fe200000006ff */
[----:B------:R-:W-:Y:S01]  /*3150*/  @!PT LDS RZ, [RZ] ;  /* 0x00000000fffff984 */ /* 0x000fe20000000800 */
[----:B------:R-:W-:Y:S01]  /*3160*/  @!PT LDS RZ, [RZ] ;  /* 0x00000000fffff984 */ /* 0x000fe20000000800 */
[----:B------:R-:W-:Y:S01]  /*3170*/  @!PT LDS RZ, [RZ] ;  /* 0x00000000fffff984 */ /* 0x000fe20000000800 */
[----:B------:R-:W-:Y:S01]  /*3180*/  @!PT LDS RZ, [RZ] ;  /* 0x00000000fffff984 */ /* 0x000fe20000000800 */
[----:B------:R1:W-:Y:S06]  /*3190*/  MEMBAR.ALL.CTA ;  /* 0x0000000000007992 */ /* 0x0003ec0000008000 */
[----:B-1----:R-:W1:Y:S02]  /*31a0*/  FENCE.VIEW.ASYNC.S ;  /* 0x00000000000073c6 */ /* 0x002e640000000000 */
[----:B-1----:R1:W-:Y:S01]  /*31b0*/  SYNCS.ARRIVE.TRANS64.RED.A1T0 RZ, [R3+URZ], RZ ;  /* 0x000000ff03ff79a7 */ /* 0x0023e200081004ff */
[----:B------:R1:W3:Y:S01]  /*31c0*/  @P0 SYNCS.PHASECHK.TRANS64.TRYWAIT P2, [UR6], R2 ;  /* 0x00000002ff0005a7 */ /* 0x0002e20008041106 */
[----:B--2---:R-:W-:Y:S01]  /*31d0*/  LOP3.LUT P1, RZ, R6, 0x1, RZ, 0xc0, !PT ;  /* 0x0000000106ff7812 */ /* 0x004fe2000782c0ff */
[----:B------:R-:W2:Y:S02]  /*31e0*/  SYNCS.PHASECHK.TRANS64.TRYWAIT P0, [UR7+0xf0], R0 ;  /* 0x0000f000ff0075a7 */ /* 0x000ea40008001107 */
[----:B-123--:R-:W-:Y:S10]  /*31f0*/  @!P0 BRA `(.L_x_56) ;  /* 0x0000006000388947 */ /* 0x00eff40003800000 */
.L_x_154:
[----:B------:R-:W-:Y:S01]  /*3200*/  IADD3 R10, PT, PT, R10, 0x1, RZ ;  /* 0x000000010a0a7810 */ /* 0x000fe20007ffe0ff */
[----:B------:R-:W-:Y:S06]  /*3210*/  BRA.U !UP3, `(.L_x_57) ;  /* 0x000000010bc07547 */ /* 0x000fec000b800000 */
[----:B------:R-:W-:Y:S01]  /*3220*/  UPLOP3.LUT UP4, UPT, UPT, UPT, UPT, 0x40, 0x4 ;  /* 0x000000000004789c */ /* 0x000fe20003f8e870 */
[----:B------:R-:W-:Y:S01]  /*3230*/  UMOV UR13, UR9 ;  /* 0x00000009000d7c82 */ /* 0x000fe20008000000 */
[----:B------:R-:W-:Y:S01]  /*3240*/  UMOV UR12, UR4 ;  /* 0x00000004000c7c82 */ /* 0x000fe20008000000 */
[----:B------:R-:W-:-:S08]  /*3250*/  UMOV UR17, UR14 ;  /* 0x0000000e00117c82 */ /* 0x000fd00008000000 */
.L_x_60:
[----:B------:R-:W-:Y:S02]  /*3260*/  UIADD3 UR13, UPT, UPT, UR13, 0x1, URZ ;  /* 0x000000010d0d7890 */ /* 0x000fe4000fffe0ff */
[----:B--2---:R-:W-:Y:S02]  /*3270*/  ULEA UR6, UR17, UR5, 0x3 ;  /* 0x0000000511067291 */ /* 0x004fe4000f8e18ff */
[----:B------:R-:W-:Y:S01]  /*3280*/  UISETP.NE.AND UP0, UPT, UR13, URZ, UPT ;  /* 0x000000ff0d00728c */ /* 0x000fe2000bf05270 */
[----:B---3--:R-:W-:Y:S10]  /*3290*/  @P2 BRA `(.L_x_58) ;  /* 0x00000000000c2947 */ /* 0x008ff40003800000 */
[----:B-1----:R-:W-:Y:S04]  /*32a0*/  SHF.L.U32 R2, R8, 0x1f, RZ ;  /* 0x0000001f08027819 */ /* 0x002fe800000006ff */
[----:B------:R-:W1:Y:S02]  /*32b0*/  SYNCS.PHASECHK.TRANS64.TRYWAIT P0, [UR6], R2 ;  /* 0x00000002ff0075a7 */ /* 0x000e640008001106 */
[----:B-1----:R-:W-:Y:S05]  /*32c0*/  @!P0 BRA `(.L_x_59) ;  /* 0x00000060001c8947 */ /* 0x002fea0003800000 */
.L_x_58:
[----:B------:R-:W-:Y:S01]  /*32d0*/  UISETP.NE.AND UP1, UPT, UR12, 0x1, UPT ;  /* 0x000000010c00788c */ /* 0x000fe2000bf25270 */
[----:B------:R-:W-:Y:S01]  /*32e0*/  PLOP3.LUT P2, PT, PT, PT, PT, 0x80, 0x8 ;  /* 0x000000000008781c */ /* 0x000fe20003f4f070 */
[----:B------:R-:W-:Y:S02]  /*32f0*/  UIADD3 UR14, UPT, UPT, UR17, 0x1, URZ ;  /* 0x00000001110e7890 */ /* 0x000fe4000fffe0ff */
[----:B------:R-:W-:Y:S02]  /*3300*/  ULEA UR28, UR17, UR11, 0xa ;  /* 0x0000000b111c7291 */ /* 0x000fe4000f8e50ff */
[----:B------:R-:W-:Y:S01]  /*3310*/  UISETP.NE.AND UP2, UPT, UR14, 0x6, UPT ;  /* 0x000000060e00788c */ /* 0x000fe2000bf45270 */
[----:B------:R-:W-:Y:S01]  /*3320*/  PLOP3.LUT P0, PT, PT, PT, UP1, 0x80, 0x8 ;  /* 0x000000000008781c */ /* 0x000fe20003f0f018 */
[----:B------:R-:W-:Y:S02]  /*3330*/  UIADD3 UR40, UPT, UPT, UR28, 0x2, URZ ;  /* 0x000000021c287890 */ /* 0x000fe4000fffe0ff */
[----:B------:R-:W-:Y:S02]  /*3340*/  USEL UR27, URZ, 0x1, UP2 ;  /* 0x00000001ff1b7887 */ /* 0x000fe40009000000 */
[----:B------:R-:W-:Y:S02]  /*3350*/  USEL UR14, UR14, URZ, UP2 ;  /* 0x000000ff0e0e7287 */ /* 0x000fe40009000000 */
[----:B------:R-:W-:Y:S02]  /*3360*/  UIADD3 UR36, UPT, UPT, UR28, 0x4, URZ ;  /* 0x000000041c247890 */ /* 0x000fe4000fffe0ff */
[----:B------:R-:W-:Y:S01]  /*3370*/  @UP1 ULEA UR26, UR14, UR5, 0x3 ;  /* 0x000000050e1a1291 */ /* 0x000fe2000f8e18ff */
[----:B------:R-:W-:Y:S01]  /*3380*/  LOP3.LUT R8, R8, UR27, RZ, 0x3c, !PT ;  /* 0x0000001b08087c12 */ /* 0x000fe2000f8e3cff */
[----:B------:R-:W-:Y:S02]  /*3390*/  UIADD3 UR32, UPT, UPT, UR28, 0x6, URZ ;  /* 0x000000061c207890 */ /* 0x000fe4000fffe0ff */
[----:B------:R-:W-:Y:S01]  /*33a0*/  UIADD3 UR6, UPT, UPT, UR6, 0x30, URZ ;  /* 0x0000003006067890 */ /* 0x000fe2000fffe0ff */
[----:B-1----:R-:W-:Y:S01]  /*33b0*/  @P0 SHF.L.U32 R0, R8, 0x1f, RZ ;  /* 0x0000001f08000819 */ /* 0x002fe200000006ff */
[----:B------:R-:W-:Y:S01]  /*33c0*/  UIADD3 UR12, UPT, UPT, UR12, -0x1, URZ ;  /* 0xffffffff0c0c7890 */ /* 0x000fe2000fffe0ff */
[----:B------:R-:W-:Y:S02]  /*33d0*/  UMOV UR29, 0x40004040 ;  /* 0x40004040001d7882 */ /* 0x000fe40000000000 */
[----:B------:R2:W3:Y:S01]  /*33e0*/  @P0 SYNCS.PHASECHK.TRANS64.TRYWAIT P2, [UR26], R0 ;  /* 0x00000000ff0005a7 */ /* 0x0004e2000804111a */
[----:B------:R-:W-:Y:S01]  /*33f0*/  ULEA UR26, UR17, UR10, 0xa ;  /* 0x0000000a111a7291 */ /* 0x000fe2000f8e50ff */
[----:B------:R-:W-:Y:S01]  /*3400*/  UMOV UR27, 0x40004040 ;  /* 0x40004040001b7882 */ /* 0x000fe20000000000 */
[----:B------:R-:W-:Y:S02]  /*3410*/  UMOV UR41, 0x40004040 ;  /* 0x4000404000297882 */ /* 0x000fe40000000000 */
[----:B------:R-:W-:Y:S02]  /*3420*/  UIADD3 UR38, UPT, UPT, UR26, 0x2, URZ ;  /* 0x000000021a267890 */ /* 0x000fe4000fffe0ff */
[----:B------:R-:W-:Y:S02]  /*3430*/  UIADD3 UR34, UPT, UPT, UR26, 0x4, URZ ;  /* 0x000000041a227890 */ /* 0x000fe4000fffe0ff */
[----:B------:R-:W-:Y:S01]  /*3440*/  UIADD3 UR30, UPT, UPT, UR26, 0x6, URZ ;  /* 0x000000061a1e7890 */ /* 0x000fe2000fffe0ff */
[----:B------:R2:W-:Y:S01]  /*3450*/  UTCHMMA gdesc[UR26], gdesc[UR28], tmem[UR8], tmem[UR24], idesc[UR25], UP4 ;  /* 0x00ff181c1a0075ea */ /* 0x0005e2000a000008 */
[----:B------:R-:W-:Y:S01]  /*3460*/  UPLOP3.LUT UP4, UPT, UPT, UPT, UPT, 0x80, 0x8 ;  /* 0x000000000008789c */ /* 0x000fe20003f8f070 */
[----:B------:R-:W-:Y:S01]  /*3470*/  UMOV UR39, 0x40004040 ;  /* 0x4000404000277882 */ /* 0x000fe20000000000 */
[----:B------:R-:W-:Y:S01]  /*3480*/  UMOV UR37, 0x40004040 ;  /* 0x4000404000257882 */ /* 0x000fe20000000000 */
[----:B------:R2:W-:Y:S01]  /*3490*/  UTCHMMA gdesc[UR38], gdesc[UR40], tmem[UR8], tmem[UR22], idesc[UR23], UPT ;  /* 0x00ff1628260075ea */ /* 0x0005e2000b800008 */
[----:B------:R-:W-:Y:S01]  /*34a0*/  UMOV UR35, 0x40004040 ;  /* 0x4000404000237882 */ /* 0x000fe20000000000 */
[----:B------:R-:W-:Y:S01]  /*34b0*/  UMOV UR33, 0x40004040 ;  /* 0x4000404000217882 */ /* 0x000fe20000000000 */
[----:B------:R-:W-:Y:S01]  /*34c0*/  UMOV UR31, 0x40004040 ;  /* 0x40004040001f7882 */ /* 0x000fe20000000000 */
[----:B------:R2:W-:Y:S01]  /*34d0*/  UTCHMMA gdesc[UR34], gdesc[UR36], tmem[UR8], tmem[UR20], idesc[UR21], UPT ;  /* 0x00ff1424220075ea */ /* 0x0005e2000b800008 */
[----:B------:R2:W-:Y:S01]  /*34e0*/  UTCHMMA gdesc[UR30], gdesc[UR32], tmem[UR8], tmem[UR18], idesc[UR19], UPT ;  /* 0x00ff12201e0075ea */ /* 0x0005e2000b800008 */
[----:B------:R2:W-:Y:S01]  /*34f0*/  UTCBAR [UR6], URZ ;  /* 0x000000ff060073e9 */ /* 0x0005e200080000ff */
[----:B------:R-:W-:Y:S01]  /*3500*/  UMOV UR17, UR14 ;  /* 0x0000000e00117c82 */ /* 0x000fe20008000000 */
[----:B------:R-:W-:Y:S05]  /*3510*/  BRA.U UP0, `(.L_x_60) ;  /* 0xfffffffd00507547 */ /* 0x000fea000b83ffff */
.L_x_57:
[----:B------:R-:W-:Y:S01]  /*3520*/  UIADD3 UR15, UPT, UPT, UR15, 0x1, URZ ;  /* 0x000000010f0f7890 */ /* 0x000fe2000fffe0ff */
[C---:B------:R-:W-:Y:S01]  /*3530*/  ISETP.NE.AND P0, PT, R10.reuse, 0x2, PT ;  /* 0x000000020a00780c */ /* 0x040fe20003f05270 */
[----:B------:R-:W-:Y:S02]  /*3540*/  UIADD3 UR7, UPT, UPT, UR7, 0xd0, URZ ;  /* 0x000000d007077890 */ /* 0x000fe4000fffe0ff */
[----:B------:R-:W-:Y:S01]  /*3550*/  UISETP.NE.AND UP0, UPT, UR15, 0x4, UPT ;  /* 0x000000040f00788c */ /* 0x000fe2000bf05270 */
[----:B-12---:R-:W-:Y:S02]  /*3560*/  SEL R0, RZ, 0x1, P0 ;  /* 0x00000001ff007807 */ /* 0x006fe40000000000 */
[----:B------:R-:W-:Y:S01]  /*3570*/  SEL R10, R10, RZ, P0 ;  /* 0x000000ff0a0a7207 */ /* 0x000fe20000000000 */
[----:B------:R-:W-:Y:S01]  /*3580*/  USEL UR6, URZ, 0x1, UP0 ;  /* 0x00000001ff067887 */ /* 0x000fe20008000000 */
[----:B------:R-:W-:Y:S01]  /*3590*/  LOP3.LUT R9, R9, R0, RZ, 0x3c, !PT ;  /* 0x0000000009097212 */ /* 0x000fe200078e3cff */
[----:B------:R-:W-:Y:S01]  /*35a0*/  USEL UR15, UR15, URZ, UP0 ;  /* 0x000000ff0f0f7287 */ /* 0x000fe20008000000 */
[----:B------:R1:W-:Y:S03]  /*35b0*/  UTCBAR [UR7], URZ ;  /* 0x000000ff070073e9 */ /* 0x0003e600080000ff */
[----:B------:R-:W-:Y:S01]  /*35c0*/  LOP3.LUT R11, R11, UR6, RZ, 0x3c, !PT ;  /* 0x000000060b0b7c12 */ /* 0x000fe2000f8e3cff */
[----:B------:R-:W-:Y:S07]  /*35d0*/  @P1 BRA `(.L_x_61) ;  /* 0xfffffff800a01947 */ /* 0x000fee000383ffff */
[----:B------:R-:W2:Y:S01]  /*35e0*/  S2UR UR4, SR_CgaCtaId ;  /* 0x00000000000479c3 */ /* 0x000ea20000008800 */
[----:B------:R-:W-:Y:S01]  /*35f0*/  ELECT P0, URZ, PT ;  /* 0x0000000000ff782f */ /* 0x000fe20003800000 */
[----:B------:R-:W-:Y:S01]  /*3600*/  IMAD.MOV.U32 R0, RZ, RZ, 0x1 ;  /* 0x00000001ff007424 */ /* 0x000fe200078e00ff */
[----:B------:R-:W-:Y:S01]  /*3610*/  UIADD3 UR5, UPT, UPT, UR5, 0xf0, URZ ;  /* 0x000000f005057890 */ /* 0x000fe2000fffe0ff */
[----:B------:R-:W-:Y:S01]  /*3620*/  SHF.L.U32 R2, R11, 0x1f, RZ ;  /* 0x0000001f0b027819 */ /* 0x000fe200000006ff */
[----:B------:R-:W-:-:S03]  /*3630*/  UMOV UR6, 0x40 ;  /* 0x0000004000067882 */ /* 0x000fc60000000000 */
[----:B------:R-:W-:Y:S01]  /*3640*/  UVIRTCOUNT.DEALLOC.SMPOOL 0x80 ;  /* 0x000000800000784c */ /* 0x000fe20000000000 */
[----:B--2---:R-:W-:Y:S02]  /*3650*/  ULEA UR4, UR4, UR6, 0x18 ;  /* 0x0000000604047291 */ /* 0x004fe4000f8ec0ff */
[----:B------:R-:W-:-:S07]  /*3660*/  ULEA UR6, UR15, UR5, 0x3 ;  /* 0x000000050f067291 */ /* 0x000fce000f8e18ff */
[----:B------:R2:W-:Y:S02]  /*3670*/  @P0 STS.U8 [UR4+0x1c], R0 ;  /* 0x00001c00ff000988 */ /* 0x0005e40008000004 */
[----:B------:R-:W4:Y:S02]  /*3680*/  SYNCS.PHASECHK.TRANS64.TRYWAIT P0, [UR6], R2 ;  /* 0x00000002ff0075a7 */ /* 0x000f240008001106 */
[----:B--2-4-:R-:W-:Y:S05]  /*3690*/  @!P0 BRA `(.L_x_62) ;  /* 0x0000005c00408947 */ /* 0x014fea0003800000 */
.L_x_157:
[----:B-1----:R-:W-:-:S04]  /*36a0*/  UIADD3 UR7, UPT, UPT, UR15, 0x1, URZ ;  /* 0x000000010f077890 */ /* 0x002fc8000fffe0ff */
[----:B------:R-:W-:-:S04]  /*36b0*/  UISETP.NE.AND UP0, UPT, UR7, 0x4, UPT ;  /* 0x000000040700788c */ /* 0x000fc8000bf05270 */
[----:B------:R-:W-:Y:S02]  /*36c0*/  USEL UR8, URZ, 0x1, UP0 ;  /* 0x00000001ff087887 */ /* 0x000fe40008000000 */
[----:B------:R-:W-:-:S04]  /*36d0*/  USEL UR7, UR7, URZ, UP0 ;  /* 0x000000ff07077287 */ /* 0x000fc80008000000 */
[----:B------:R-:W-:Y:S01]  /*36e0*/  ULEA UR6, UR7, UR5, 0x3 ;  /* 0x0000000507067291 */ /* 0x000fe2000f8e18ff */
[----:B--2---:R-:W-:-:S04]  /*36f0*/  LOP3.LUT R2, R11, UR8, RZ, 0x3c, !PT ;  /* 0x000000080b027c12 */ /* 0x004fc8000f8e3cff */
[----:B------:R-:W-:-:S04]  /*3700*/  SHF.L.U32 R3, R2, 0x1f, RZ ;  /* 0x0000001f02037819 */ /* 0x000fc800000006ff */
[----:B------:R-:W1:Y:S02]  /*3710*/  SYNCS.PHASECHK.TRANS64.TRYWAIT P0, [UR6], R3 ;  /* 0x00000003ff0075a7 */ /* 0x000e640008001106 */
[----:B-1----:R-:W-:Y:S05]  /*3720*/  @!P0 BRA `(.L_x_63) ;  /* 0x0000005c00348947 */ /* 0x002fea0003800000 */
.L_x_159:
        /* <DEDUP_REMOVED lines=9> */
.L_x_161:
[----:B------:R-:W-:-:S04]  /*37c0*/  UIADD3 UR7, UPT, UPT, UR7, 0x1, URZ ;  /* 0x0000000107077890 */ /* 0x000fc8000fffe0ff */
[----:B------:R-:W-:-:S04]  /*37d0*/  UISETP.NE.AND UP0, UPT, UR7, 0x4, UPT ;  /* 0x000000040700788c */ /* 0x000fc8000bf05270 */
[----:B------:R-:W-:Y:S02]  /*37e0*/  USEL UR6, URZ, 0x1, UP0 ;  /* 0x00000001ff067887 */ /* 0x000fe40008000000 */
[----:B------:R-:W-:-:S04]  /*37f0*/  USEL UR7, UR7, URZ, UP0 ;  /* 0x000000ff07077287 */ /* 0x000fc80008000000 */
[----:B------:R-:W-:Y:S01]  /*3800*/  ULEA UR7, UR7, UR5, 0x3 ;  /* 0x0000000507077291 */ /* 0x000fe2000f8e18ff */
[----:B------:R-:W-:-:S04]  /*3810*/  LOP3.LUT R2, R2, UR6, RZ, 0x3c, !PT ;  /* 0x0000000602027c12 */ /* 0x000fc8000f8e3cff */
[----:B------:R-:W-:-:S04]  /*3820*/  SHF.L.U32 R2, R2, 0x1f, RZ ;  /* 0x0000001f02027819 */ /* 0x000fc800000006ff */
[----:B------:R-:W2:Y:S02]  /*3830*/  SYNCS.PHASECHK.TRANS64.TRYWAIT P0, [UR7], R2 ;  /* 0x00000002ff0075a7 */ /* 0x000ea40008001107 */
[----:B--2---:R-:W-:Y:S05]  /*3840*/  @!P0 BRA `(.L_x_65) ;  /* 0x0000005c001c8947 */ /* 0x004fea0003800000 */
.L_x_163:
[----:B------:R-:W-:Y:S01]  /*3850*/  NOP ;  /* 0x0000000000007918 */ /* 0x000fe20000000000 */
[----:B-1----:R-:W1:Y:S01]  /*3860*/  LDS R0, [UR4+0x14] ;  /* 0x00001404ff007984 */ /* 0x002e620008000800 */
[----:B------:R-:W-:Y:S01]  /*3870*/  ULOP3.LUT UR6, UR16, 0xffff, URZ, 0xc0, !UPT ;  /* 0x0000ffff10067892 */ /* 0x000fe2000f8ec0ff */
[----:B------:R-:W-:Y:S01]  /*3880*/  UMOV UR8, 0xffff ;  /* 0x0000ffff00087882 */ /* 0x000fe20000000000 */
[----:B------:R-:W-:Y:S02]  /*3890*/  UMOV UR5, 0x1 ;  /* 0x0000000100057882 */ /* 0x000fe40000000000 */
[----:B------:R-:W-:-:S04]  /*38a0*/  USHF.R.U32.HI UR6, URZ, 0x5, UR6 ;  /* 0x00000005ff067899 */ /* 0x000fc80008011606 */
[----:B------:R-:W-:Y:S02]  /*38b0*/  USHF.L.U32 UR8, UR8, UR6, URZ ;  /* 0x0000000608087299 */ /* 0x000fe400080006ff */
[----:B------:R-:W-:-:S04]  /*38c0*/  USHF.L.U32 UR5, UR5, UR6, URZ ;  /* 0x0000000605057299 */ /* 0x000fc800080006ff */
[----:B-1----:R-:W-:-:S04]  /*38d0*/  LOP3.LUT R0, R0, UR8, RZ, 0xc0, !PT ;  /* 0x0000000800007c12 */ /* 0x002fc8000f8ec0ff */
[----:B------:R-:W-:-:S13]  /*38e0*/  ISETP.NE.AND P0, PT, R0, UR8, PT ;  /* 0x0000000800007c0c */ /* 0x000fda000bf05270 */
[----:B------:R-:W-:Y:S05]  /*38f0*/  @P0 BRA `(.L_x_66) ;  /* 0x0000000000580947 */ /* 0x000fea0003800000 */
[----:B------:R-:W1:Y:S02]  /*3900*/  LDS R0, [UR4+0x18] ;  /* 0x00001804ff007984 */ /* 0x000e640008000800 */
[----:B-1----:R-:W-:-:S04]  /*3910*/  LOP3.LUT R0, R0, UR5, RZ, 0xc0, !PT ;  /* 0x0000000500007c12 */ /* 0x002fc8000f8ec0ff */
[----:B------:R-:W-:-:S13]  /*3920*/  ISETP.NE.AND P0, PT, R0, UR5, PT ;  /* 0x0000000500007c0c */ /* 0x000fda000bf05270 */
[----:B------:R-:W-:Y:S05]  /*3930*/  @P0 BRA `(.L_x_67) ;  /* 0x00000000003c0947 */ /* 0x000fea0003800000 */
[----:B------:R-:W1:Y:S01]  /*3940*/  S2R R2, SR_LANEID ;  /* 0x0000000000027919 */ /* 0x000e620000000000 */
[----:B------:R-:W-:Y:S01]  /*3950*/  ULOP3.LUT UR8, URZ, UR8, URZ, 0x33, !UPT ;  /* 0x00000008ff087292 */ /* 0x000fe2000f8e33ff */
[----:B------:R-:W-:Y:S02]  /*3960*/  VOTEU.ANY UR7, UPT, PT ;  /* 0x0000000000077886 */ /* 0x000fe400038e0100 */
[----:B------:R-:W-:-:S03]  /*3970*/  UFLO.U32 UR7, UR7 ;  /* 0x00000007000772bd */ /* 0x000fc600080e0000 */
[----:B------:R-:W-:-:S04]  /*3980*/  IMAD.U32 R0, RZ, RZ, UR8 ;  /* 0x00000008ff007e24 */ /* 0x000fc8000f8e00ff */
[----:B------:R2:W4:Y:S02]  /*3990*/  REDUX UR6, R0 ;  /* 0x00000000000673c4 */ /* 0x0005240000000000 */
[----:B------:R1:W-:Y:S02]  /*39a0*/  UTCATOMSWS.AND URZ, UR8 ;  /* 0x0000000800ff79e3 */ /* 0x0003e40008000000 */
[----:B-1----:R-:W-:Y:S02]  /*39b0*/  ISETP.EQ.U32.AND P0, PT, R2, UR7, PT ;  /* 0x0000000702007c0c */ /* 0x002fe4000bf02070 */
[----:B--2---:R-:W-:Y:S02]  /*39c0*/  LOP3.LUT R0, RZ, UR5, RZ, 0x33, !PT ;  /* 0x00000005ff007c12 */ /* 0x004fe4000f8e33ff */
[----:B----4-:R-:W-:Y:S02]  /*39d0*/  MOV R2, UR6 ;  /* 0x0000000600027c02 */ /* 0x010fe40008000f00 */
[----:B------:R-:W1:Y:S07]  /*39e0*/  REDUX UR5, R0 ;  /* 0x00000000000573c4 */ /* 0x000e6e0000000000 */
[----:B------:R2:W-:Y:S01]  /*39f0*/  @P0 ATOMS.AND RZ, [UR4+0x14], R2 ;  /* 0x00001402ffff098c */ /* 0x0005e2000a800004 */
[----:B-1----:R-:W-:-:S05]  /*3a00*/  IMAD.U32 R0, RZ, RZ, UR5 ;  /* 0x00000005ff007e24 */ /* 0x002fca000f8e00ff */
[----:B------:R2:W-:Y:S01]  /*3a10*/  @P0 ATOMS.AND RZ, [UR4+0x18], R0 ;  /* 0x00001800ffff098c */ /* 0x0005e2000a800004 */
[----:B------:R-:W-:Y:S05]  /*3a20*/  BRA `(.L_x_68) ;  /* 0x0000000000147947 */ /* 0x000fea0003800000 */
.L_x_67:
[----:B------:R-:W-:Y:S02]  /*3a30*/  MOV R2, 0x3a50 ;  /* 0x00003a5000027802 */ /* 0x000fe40000000f00 */
[----:B---3-5:R-:W-:Y:S05]  /*3a40*/  CALL.REL.NOINC `($__internal_0_$__cuda_sm10x_tcgen05_guardrail_trap_col_being_dealloced_not_returned_by_alloc) ;  /* 0x0000006000047944 */ /* 0x028fea0003c00000 */
[----:B------:R-:W-:Y:S05]  /*3a50*/  BRA `(.L_x_68) ;  /* 0x0000000000087947 */ /* 0x000fea0003800000 */
.L_x_66:
[----:B------:R-:W-:Y:S02]  /*3a60*/  MOV R2, 0x3a80 ;  /* 0x00003a8000027802 */ /* 0x000fe40000000f00 */
[----:B---3-5:R-:W-:Y:S05]  /*3a70*/  CALL.REL.NOINC `($__internal_2_$__cuda_sm10x_tcgen05_guardrail_trap_unallocated_columns_being_dealloced) ;  /* 0x0000006000107944 */ /* 0x028fea0003c00000 */
.L_x_68:
[----:B------:R-:W-:Y:S01]  /*3a80*/  NOP ;  /* 0x0000000000007918 */ /* 0x000fe20000000000 */
[----:B------:R-:W-:Y:S05]  /*3a90*/  EXIT ;  /* 0x000000000000794d */ /* 0x000fea0003800000 */
.L_x_50:
[----:B------:R-:W-:-:S09]  /*3aa0*/  UISETP.NE.OR UP2, UPT, UR8, 0x3, !UP2 ;  /* 0x000000030800788c */ /* 0x000fd2000d745670 */
[----:B------:R-:W-:Y:S05]  /*3ab0*/  BRA.U UP2, `(.L_x_69) ;  /* 0x0000001102087547 */ /* 0x000fea000b800000 */
[----:B------:R-:W1:Y:S01]  /*3ac0*/  LDC R0, c[0x0][0xb30] ;  /* 0x0002cc00ff007b82 */ /* 0x000e620000000800 */
[----:B------:R-:W2:Y:S01]  /*3ad0*/  LDCU.64 UR8, c[0x0][0x888] ;  /* 0x00011100ff0877ac */ /* 0x000ea20008000a00 */
[----:B------:R-:W-:Y:S02]  /*3ae0*/  HFMA2 R27, -RZ, RZ, 0, 0 ;  /* 0x00000000ff1b7431 */ /* 0x000fe400000001ff */
[----:B------:R-:W-:Y:S01]  /*3af0*/  IMAD.MOV.U32 R29, RZ, RZ, 0x1 ;  /* 0x00000001ff1d7424 */ /* 0x000fe200078e00ff */
[----:B------:R-:W-:Y:S01]  /*3b00*/  MOV R25, 0x2000 ;  /* 0x0000200000197802 */ /* 0x000fe20000000f00 */
[----:B------:R-:W4:Y:S01]  /*3b10*/  LDCU.64 UR4, c[0x0][0x890] ;  /* 0x00011200ff0477ac */ /* 0x000f220008000a00 */
[----:B------:R-:W-:Y:S01]  /*3b20*/  IMAD.MOV.U32 R28, RZ, RZ, RZ ;  /* 0x000000ffff1c7224 */ /* 0x000fe200078e00ff */
[----:B------:R-:W3:Y:S01]  /*3b30*/  LDC R24, c[0x0][0x370] ;  /* 0x0000dc00ff187b82 */ /* 0x000ee20000000800 */
[----:B------:R-:W-:Y:S01]  /*3b40*/  UMOV UR7, 0x400 ;  /* 0x0000040000077882 */ /* 0x000fe20000000000 */
[----:B------:R-:W-:-:S02]  /*3b50*/  UPLOP3.LUT UP1, UPT, UPT, UPT, UPT, 0x40, 0x4 ;  /* 0x000000000004789c */ /* 0x000fc40003f2e870 */
[----:B------:R-:W-:-:S04]  /*3b60*/  ULEA UR7, UR37, UR7, 0x18 ;  /* 0x0000000725077291 */ /* 0x000fc8000f8ec0ff */
[----:B------:R-:W3:Y:S01]  /*3b70*/  LDC R3, c[0x0][0xb0c] ;  /* 0x0002c300ff037b82 */ /* 0x000ee20000000800 */
[----:B------:R-:W-:Y:S02]  /*3b80*/  UIADD3 UR13, UPT, UPT, UR7, 0x78, URZ ;  /* 0x00000078070d7890 */ /* 0x000fe4000fffe0ff */
[----:B--2---:R-:W-:Y:S02]  /*3b90*/  UISETP.NE.U32.AND UP2, UPT, UR8, URZ, UPT ;  /* 0x000000ff0800728c */ /* 0x004fe4000bf45070 */
[----:B------:R-:W-:Y:S02]  /*3ba0*/  UIADD3 UR33, UPT, UPT, UR7, 0x60, URZ ;  /* 0x0000006007217890 */ /* 0x000fe4000fffe0ff */
[----:B----4-:R-:W-:Y:S01]  /*3bb0*/  UISETP.NE.U32.AND UP3, UPT, UR4, URZ, UPT ;  /* 0x000000ff0400728c */ /* 0x010fe2000bf65070 */
[----:B------:R-:W2:Y:S01]  /*3bc0*/  LDC R18, c[0x0][0xb20] ;  /* 0x0002c800ff127b82 */ /* 0x000ea20000000800 */
[----:B-1----:R-:W-:Y:S01]  /*3bd0*/  ISETP.NE.AND P1, PT, R0, 0x1, PT ;  /* 0x000000010000780c */ /* 0x002fe20003f25270 */
[----:B------:R-:W-:-:S02]  /*3be0*/  UISETP.NE.AND.EX UP2, UPT, UR9, URZ, UPT, UP2 ;  /* 0x000000ff0900728c */ /* 0x000fc4000bf45320 */
[----:B------:R-:W-:Y:S02]  /*3bf0*/  UIADD3 UR25, UPT, UPT, UR7, 0x68, URZ ;  /* 0x0000006807197890 */ /* 0x000fe4000fffe0ff */
[----:B------:R-:W-:Y:S02]  /*3c00*/  UIADD3 UR17, UPT, UPT, UR7, 0x70, URZ ;  /* 0x0000007007117890 */ /* 0x000fe4000fffe0ff */
[----:B------:R-:W1:Y:S01]  /*3c10*/  LDC.64 R30, c[0x0][0x348] ;  /* 0x0000d200ff1e7b82 */ /* 0x000e620000000a00 */
[----:B------:R-:W-:Y:S02]  /*3c20*/  UPRMT UR13, UR37, 0x654, UR13 ;  /* 0x00000654250d7896 */ /* 0x000fe4000800000d */
[----:B------:R-:W-:-:S05]  /*3c30*/  UISETP.NE.AND.EX UP3, UPT, UR5, URZ, UPT, UP3 ;  /* 0x000000ff0500728c */ /* 0x000fca000bf65330 */
[----:B------:R-:W4:Y:S08]  /*3c40*/  LDC.64 R16, c[0x0][0xb10] ;  /* 0x0002c400ff107b82 */ /* 0x000f300000000a00 */
[----:B------:R-:W1:Y:S08]  /*3c50*/  LDC.64 R6, c[0x0][0xb18] ;  /* 0x0002c600ff067b82 */ /* 0x000e700000000a00 */
[----:B------:R-:W1:Y:S08]  /*3c60*/  LDC.64 R4, c[0x0][0xb28] ;  /* 0x0002ca00ff047b82 */ /* 0x000e700000000a00 */
[----:B--23--:R-:W1:Y:S02]  /*3c70*/  LDC R19, c[0x0][0x374] ;  /* 0x0000dd00ff137b82 */ /* 0x00ce640000000800 */
.L_x_80:
[C---:B------:R-:W-:Y:S02]  /*3c80*/  LEA R0, R28.reuse, UR7, 0x3 ;  /* 0x000000071c007c11 */ /* 0x040fe4000f8e18ff */
[----:B------:R-:W-:Y:S02]  /*3c90*/  SHF.L.U32 R2, R27, 0x1f, RZ ;  /* 0x0000001f1b027819 */ /* 0x000fe400000006ff */
[----:B------:R-:W-:Y:S02]  /*3ca0*/  LEA R20, R28, UR7, 0x4 ;  /* 0x000000071c147c11 */ /* 0x000fe4000f8e20ff */
[----:B--2---:R-:W2:Y:S02]  /*3cb0*/  SYNCS.PHASECHK.TRANS64.TRYWAIT P0, [R0+URZ+0xb0], R2 ;  /* 0x0000b002000075a7 */ /* 0x004ea400080011ff */
[----:B--2---:R-:W-:Y:S05]  /*3cc0*/  @!P0 BRA `(.L_x_70) ;  /* 0x0000005800148947 */ /* 0x004fea0003800000 */
.L_x_164:
[----:B------:R-:W-:Y:S01]  /*3cd0*/  ISETP.GE.AND P0, PT, R40, 0x1, PT ;  /* 0x000000012800780c */ /* 0x000fe20003f06270 */
[----:B------:R-:W3:Y:S01]  /*3ce0*/  LDS.128 R20, [R20+0x140] ;  /* 0x0001400014147984 */ /* 0x000ee20000000c00 */
[----:B--2---:R-:W-:Y:S01]  /*3cf0*/  VIADD R0, R0, 0xc0 ;  /* 0x000000c000007836 */ /* 0x004fe20000000000 */
[----:B------:R-:W-:Y:S01]  /*3d00*/  @!PT LDS RZ, [RZ] ;  /* 0x00000000fffff984 */ /* 0x000fe20000000800 */
[----:B------:R-:W-:Y:S01]  /*3d10*/  @!PT LDS RZ, [RZ] ;  /* 0x00000000fffff984 */ /* 0x000fe20000000800 */
[----:B------:R-:W-:Y:S01]  /*3d20*/  @!PT LDS RZ, [RZ] ;  /* 0x00000000fffff984 */ /* 0x000fe20000000800 */
[----:B------:R-:W-:Y:S01]  /*3d30*/  @!PT LDS RZ, [RZ] ;  /* 0x00000000fffff984 */ /* 0x000fe20000000800 */
[----:B------:R2:W-:Y:S06]  /*3d40*/  MEMBAR.ALL.CTA ;  /* 0x0000000000007992 */ /* 0x0005ec0000008000 */
[----:B--2---:R-:W2:Y:S01]  /*3d50*/  FENCE.VIEW.ASYNC.S ;  /* 0x00000000000073c6 */ /* 0x004ea20000000000 */
[----:B------:R-:W-:Y:S04]  /*3d60*/  PRMT R0, RZ, 0x654, R0 ;  /* 0x00000654ff007816 */ /* 0x000fe80000000000 */
[----:B--2---:R2:W-:Y:S01]  /*3d70*/  SYNCS.ARRIVE.TRANS64.RED.A1T0 RZ, [R0+URZ], RZ ;  /* 0x000000ff00ff79a7 */ /* 0x0045e200081004ff */
[----:B---3--:R-:W-:Y:S11]  /*3d80*/  LOP3.LUT P3, RZ, R22, 0x1, RZ, 0xc0, !PT ;  /* 0x0000000116ff7812 */ /* 0x008ff6000786c0ff */
[----:B------:R-:W-:Y:S02]  /*3d90*/  @!UPT UIADD3 URZ, UPT, UPT, URZ, URZ, URZ ;  /* 0x000000fffffff290 */ /* 0x000fe4000fffe0ff */
[----:B------:R-:W-:Y:S02]  /*3da0*/  @P3 MOV R11, R20 ;  /* 0x00000014000b3202 */ /* 0x000fe40000000f00 */
[----:B------:R-:W-:Y:S01]  /*3db0*/  @P3 LOP3.LUT R10, R21, 0xffff, RZ, 0xc0, !PT ;  /* 0x0000ffff150a3812 */ /* 0x000fe200078ec0ff */
[----:B--2---:R-:W-:Y:S06]  /*3dc0*/  @!P0 BRA `(.L_x_71) ;  /* 0x0000000000a48947 */ /* 0x004fec0003800000 */
[-C--:B-1----:R-:W-:Y:S01]  /*3dd0*/  IMAD.HI.U32 R0, R19, R7.reuse, RZ ;  /* 0x0000000713007227 */ /* 0x082fe200078e00ff */
[----:B------:R-:W-:Y:S02]  /*3de0*/  ISETP.NE.AND P0, PT, R6, 0x1, PT ;  /* 0x000000010600780c */ /* 0x000fe40003f05270 */
[----:B------:R-:W-:Y:S01]  /*3df0*/  ISETP.NE.AND P2, PT, R40, 0x1, PT ;  /* 0x000000012800780c */ /* 0x000fe20003f45270 */
[----:B----4-:R-:W-:Y:S01]  /*3e00*/  IMAD.HI.U32 R9, R24, R16, RZ ;  /* 0x0000001018097227 */ /* 0x010fe200078e00ff */
[----:B------:R-:W-:Y:S02]  /*3e10*/  SHF.R.U32.HI R0, RZ, R18, R0 ;  /* 0x00000012ff007219 */ /* 0x000fe40000011600 */
[----:B------:R-:W-:Y:S01]  /*3e20*/  ISETP.NE.AND P4, PT, R3, 0x1, PT ;  /* 0x000000010300780c */ /* 0x000fe20003f85270 */
[----:B------:R-:W-:Y:S01]  /*3e30*/  IMAD.HI.U32 R13, R10, R7, RZ ;  /* 0x000000070a0d7227 */ /* 0x000fe200078e00ff */
[----:B------:R-:W-:Y:S02]  /*3e40*/  SHF.R.U32.HI R9, RZ, R17, R9 ;  /* 0x00000011ff097219 */ /* 0x000fe40000011609 */
[----:B------:R-:W-:Y:S01]  /*3e50*/  SEL R0, R19, R0, !P0 ;  /* 0x0000000013007207 */ /* 0x000fe20004000000 */
[----:B------:R-:W-:Y:S01]  /*3e60*/  IMAD.HI.U32 R12, R11, R16, RZ ;  /* 0x000000100b0c7227 */ /* 0x000fe200078e00ff */
[----:B------:R-:W-:Y:S03]  /*3e70*/  SEL R9, R24, R9, !P4 ;  /* 0x0000000918097207 */ /* 0x000fe60006000000 */
[-C--:B------:R-:W-:Y:S01]  /*3e80*/  IMAD.HI.U32 R8, R0, R4.reuse, RZ ;  /* 0x0000000400087227 */ /* 0x080fe200078e00ff */
[----:B------:R-:W-:Y:S03]  /*3e90*/  SHF.R.U32.HI R12, RZ, R17, R12 ;  /* 0x00000011ff0c7219 */ /* 0x000fe6000001160c */
[----:B------:R-:W-:Y:S01]  /*3ea0*/  IMAD.HI.U32 R2, R9, R4, RZ ;  /* 0x0000000409027227 */ /* 0x000fe200078e00ff */
[-C--:B------:R-:W-:Y:S02]  /*3eb0*/  @P2 SHF.R.U32.HI R0, RZ, R5.reuse, R8 ;  /* 0x00000005ff002219 */ /* 0x080fe40000011608 */
[----:B------:R-:W-:Y:S02]  /*3ec0*/  SHF.R.U32.HI R8, RZ, R18, R13 ;  /* 0x00000012ff087219 */ /* 0x000fe4000001160d */
[----:B------:R-:W-:Y:S01]  /*3ed0*/  @P2 SHF.R.U32.HI R9, RZ, R5, R2 ;  /* 0x00000005ff092219 */ /* 0x000fe20000011602 */
[----:B------:R-:W-:Y:S01]  /*3ee0*/  IMAD R0, R40, R0, RZ ;  /* 0x0000000028007224 */ /* 0x000fe200078e02ff */
[----:B------:R-:W-:Y:S02]  /*3ef0*/  SEL R8, R10, R8, !P0 ;  /* 0x000000080a087207 */ /* 0x000fe40004000000 */
[----:B------:R-:W-:Y:S01]  /*3f00*/  SEL R2, R11, R12, !P4 ;  /* 0x0000000c0b027207 */ /* 0x000fe20006000000 */
[----:B------:R-:W-:Y:S01]  /*3f10*/  IMAD R12, R40, R9, RZ ;  /* 0x00000009280c7224 */ /* 0x000fe200078e02ff */
[C---:B------:R-:W-:Y:S01]  /*3f20*/  ISETP.GE.AND P0, PT, R8.reuse, R0, PT ;  /* 0x000000000800720c */ /* 0x040fe20003f06270 */
[----:B------:R-:W-:Y:S03]  /*3f30*/  IMAD.HI.U32 R0, R8, R4, RZ ;  /* 0x0000000408007227 */ /* 0x000fe600078e00ff */
[----:B------:R-:W-:Y:S02]  /*3f40*/  ISETP.GE.OR P0, PT, R2, R12, P0 ;  /* 0x0000000c0200720c */ /* 0x000fe40000706670 */
[-C--:B------:R-:W-:Y:S04]  /*3f50*/  SHF.R.U32.HI R0, RZ, R5.reuse, R0 ;  /* 0x00000005ff007219 */ /* 0x080fe80000011600 */
[----:B------:R-:W-:Y:S05]  /*3f60*/  SEL R13, R8, R0, !P2 ;  /* 0x00000000080d7207 */ /* 0x000fea0005000000 */
[----:B------:R-:W-:Y:S02]  /*3f70*/  IMAD.MOV R12, RZ, RZ, -R13 ;  /* 0x000000ffff0c7224 */ /* 0x000fe400078e0a0d */
[----:B------:R-:W-:Y:S04]  /*3f80*/  @!P0 IMAD.HI.U32 R0, R2, R4, RZ ;  /* 0x0000000402008227 */ /* 0x000fe800078e00ff */
[----:B------:R-:W-:Y:S01]  /*3f90*/  IMAD R12, R40, R12, R8 ;  /* 0x0000000c280c7224 */ /* 0x000fe200078e0208 */
[----:B------:R-:W-:Y:S04]  /*3fa0*/  @!P0 SHF.R.U32.HI R0, RZ, R5, R0 ;  /* 0x00000005ff008219 */ /* 0x000fe80000011600 */
[----:B------:R-:W-:Y:S04]  /*3fb0*/  @!P0 SEL R0, R2, R0, !P2 ;  /* 0x0000000002008207 */ /* 0x000fe80005000000 */
[----:B------:R-:W-:Y:S01]  /*3fc0*/  @!P0 IADD3 R13, PT, PT, R13, -R0, RZ ;  /* 0x800000000d0d8210 */ /* 0x000fe20007ffe0ff */
[----:B------:R-:W-:Y:S01]  /*3fd0*/  @!P0 IMAD R0, R9, R12, R0 ;  /* 0x0000000c09008224 */ /* 0x000fe200078e0200 */
[----:B------:R-:W-:Y:S01]  /*3fe0*/  IADD3 R9, PT, PT, -R8, RZ, RZ ;  /* 0x000000ff08097210 */ /* 0x000fe20007ffe1ff */
[--C-:B------:R-:W-:Y:S02]  /*3ff0*/  IMAD.MOV R12, RZ, RZ, -R2.reuse ;  /* 0x000000ffff0c7224 */ /* 0x100fe400078e0a02 */
[----:B------:R-:W-:Y:S02]  /*4000*/  @!P0 IMAD R8, R13, R40, R2 ;  /* 0x000000280d088224 */ /* 0x000fe400078e0202 */
[----:B------:R-:W-:Y:S02]  /*4010*/  @!P0 IMAD.MOV.U32 R2, RZ, RZ, R0 ;  /* 0x000000ffff028224 */ /* 0x000fe400078e0000 */
[----:B------:R-:W-:Y:S02]  /*4020*/  IMAD R11, R3, R12, R11 ;  /* 0x0000000c030b7224 */ /* 0x000fe400078e020b */
[----:B------:R-:W-:Y:S02]  /*4030*/  IMAD R10, R6, R9, R10 ;  /* 0x00000009060a7224 */ /* 0x000fe400078e020a */
[----:B------:R-:W-:Y:S02]  /*4040*/  IMAD R11, R2, R3, R11 ;  /* 0x00000003020b7224 */ /* 0x000fe400078e020b */
[----:B------:R-:W-:Y:S02]  /*4050*/  IMAD R10, R8, R6, R10 ;  /* 0x00000006080a7224 */ /* 0x000fe400078e020a */
.L_x_71:
[----:B------:R-:W-:Y:S05]  /*4060*/  BRA.U UP1, `(.L_x_72) ;  /* 0x0000000101107547 */ /* 0x000fea000b800000 */
[----:B------:R-:W-:Y:S04]  /*4070*/  MOV R2, UR6 ;  /* 0x0000000600027c02 */ /* 0x000fe80008000f00 */
[----:B------:R-:W-:Y:S04]  /*4080*/  SHF.L.U32 R2, R2, 0x1f, RZ ;  /* 0x0000001f02027819 */ /* 0x000fe800000006ff */
[----:B------:R-:W2:Y:S02]  /*4090*/  SYNCS.PHASECHK.TRANS64.TRYWAIT P0, [UR7+0xa8], R2 ;  /* 0x0000a802ff0075a7 */ /* 0x000ea40008001107 */
[----:B--2---:R-:W-:Y:S05]  /*40a0*/  @!P0 BRA `(.L_x_73) ;  /* 0x0000005400308947 */ /* 0x004fea0003800000 */
.L_x_72:
[----:B------:R-:W-:Y:S02]  /*40b0*/  R2UR UR35, R15 ;  /* 0x000000000f2372ca */ /* 0x000fe400000e0000 */
[----:B------:R-:W-:Y:S02]  /*40c0*/  R2UR UR34, R14 ;  /* 0x000000000e2272ca */ /* 0x000fe400000e0000 */
[----:B------:R-:W-:Y:S02]  /*40d0*/  ISETP.NE.U32.AND P2, PT, RZ, UR4, PT ;  /* 0x00000004ff007c0c */ /* 0x000fe4000bf45070 */
[----:B------:R-:W-:Y:S02]  /*40e0*/  SHF.L.U32 R14, R29, 0x1f, RZ ;  /* 0x0000001f1d0e7819 */ /* 0x000fe400000006ff */
[----:B------:R-:W-:Y:S05]  /*40f0*/  ISETP.NE.AND.EX P2, PT, RZ, UR5, PT, P2 ;  /* 0x00000005ff007c0c */ /* 0x000fea000bf45320 */
[----:B------:R-:W-:Y:S02]  /*4100*/  USHF.L.U32 UR35, UR35, 0x7, URZ ;  /* 0x0000000723237899 */ /* 0x000fe400080006ff */
[----:B------:R-:W-:Y:S01]  /*4110*/  USHF.L.U32 UR34, UR34, 0x7, URZ ;  /* 0x0000000722227899 */ /* 0x000fe200080006ff */
[----:B------:R-:W-:Y:S11]  /*4120*/  BRA.U !UP3, `(.L_x_74) ;  /* 0x000000010b347547 */ /* 0x000ff6000b800000 */
[----:B------:R-:W-:Y:S01]  /*4130*/  UPLOP3.LUT UP0, UPT, UPT, UPT, UP2, 0x80, 0x8 ;  /* 0x000000000008789c */ /* 0x000fe20003f0f020 */
[----:B--2---:R-:W-:Y:S02]  /*4140*/  HFMA2 R0, -RZ, RZ, 0, 5.9604644775390625e-08 ;  /* 0x00000001ff007431 */ /* 0x004fe400000001ff */
[----:B------:R-:W-:Y:S03]  /*4150*/  IMAD.MOV.U32 R88, RZ, RZ, 0x1 ;  /* 0x00000001ff587424 */ /* 0x000fe600078e00ff */
[----:B------:R-:W-:Y:S05]  /*4160*/  PLOP3.LUT P0, PT, PT, PT, UP0, 0x80, 0x8 ;  /* 0x000000000008781c */ /* 0x000fea0003f0f008 */
[----:B------:R-:W2:Y:S01]  /*4170*/  @UP0 LDCU.64 UR10, c[0x0][0x888] ;  /* 0x00011100ff0a07ac */ /* 0x000ea20008000a00 */
[----:B------:R-:W-:Y:S07]  /*4180*/  @UP0 UIMAD UR8, UR36, UR4, URZ ;  /* 0x00000004240802a4 */ /* 0x000fee000f8e02ff */
[----:B------:R-:W-:Y:S01]  /*4190*/  @!P0 PRMT R88, R0, 0x7610, R88 ;  /* 0x0000761000588816 */ /* 0x000fe20000000058 */
[----:B--2---:R-:W-:Y:S03]  /*41a0*/  @UP0 UIMAD.WIDE UR10, UR8, 0x4, UR10 ;  /* 0x00000004080a08a5 */ /* 0x004fe6000f8e020a */
[----:B------:R-:W2:Y:S03]  /*41b0*/  @!UP0 LDCU UR8, c[0x0][0x880] ;  /* 0x00011000ff0887ac */ /* 0x000ea60008000800 */
[----:B------:R-:W-:Y:S01]  /*41c0*/  IMAD.U32 R8, RZ, RZ, UR10 ;  /* 0x0000000aff087e24 */ /* 0x000fe2000f8e00ff */
[----:B------:R-:W-:Y:S05]  /*41d0*/  MOV R9, UR11 ;  /* 0x0000000b00097c02 */ /* 0x000fea0008000f00 */
[----:B-----5:R3:W5:Y:S02]  /*41e0*/  @P0 LDG.E R49, desc[UR46][R8.64] ;  /* 0x0000002e08310981 */ /* 0x020764000c1e1900 */
[----:B--23--:R-:W-:Y:S07]  /*41f0*/  @!P0 IMAD.U32 R49, RZ, RZ, UR8 ;  /* 0x00000008ff318e24 */ /* 0x00cfee000f8e00ff */
.L_x_74:
[----:B-----5:R-:W-:Y:S01]  /*4200*/  @!P2 FSETP.EQ.AND P0, PT, R49, RZ, PT ;  /* 0x000000ff3100a20b */ /* 0x020fe20003f02000 */
[----:B------:R-:W-:Y:S01]  /*4210*/  @!UPT UIADD3 URZ, UPT, UPT, URZ, URZ, URZ ;  /* 0x000000fffffff290 */ /* 0x000fe2000fffe0ff */
[----:B------:R-:W-:Y:S11]  /*4220*/  @!P2 BRA `(.L_x_75) ;  /* 0x000000000014a947 */ /* 0x000ff60003800000 */
[----:B------:R-:W-:Y:S02]  /*4230*/  LOP3.LUT P2, RZ, R88, 0xff, RZ, 0xc0, !PT ;  /* 0x000000ff58ff7812 */ /* 0x000fe4000784c0ff */
[----:B------:R-:W-:Y:S04]  /*4240*/  PLOP3.LUT P0, PT, PT, PT, UP0, 0x80, 0x8 ;  /* 0x000000000008781c */ /* 0x000fe80003f0f008 */
[----:B------:R-:W-:Y:S07]  /*4250*/  PLOP3.LUT P0, PT, P0, PT, PT, 0x8, 0x80 ;  /* 0x000000000080781c */ /* 0x000fee000070e170 */
[----:B------:R-:W-:Y:S11]  /*4260*/  @P2 FSETP.EQ.AND P0, PT, R49, RZ, PT ;  /* 0x000000ff3100220b */ /* 0x000ff60003f02000 */
[----:B------:R-:W-:Y:S02]  /*4270*/  @!UPT UIADD3 URZ, UPT, UPT, URZ, URZ, URZ ;  /* 0x000000fffffff290 */ /* 0x000fe4000fffe0ff */
.L_x_75:
[----:B------:R-:W3:Y:S01]  /*4280*/  SYNCS.PHASECHK.TRANS64.TRYWAIT P2, [UR7+0x80], R14 ;  /* 0x0000800eff0075a7 */ /* 0x000ee20008041107 */
[----:B------:R-:W-:Y:S04]  /*4290*/  ELECT P4, URZ, PT ;  /* 0x0000000000ff782f */ /* 0x000fe80003880000 */
[----:B------:R-:W-:Y:S11]  /*42a0*/  PLOP3.LUT P4, PT, P0, P4, PT, 0xf2, 0x2f ;  /* 0x00000000002f781c */ /* 0x000ff60000789e72 */
[----:B------:R-:W-:Y:S02]  /*42b0*/  @!UPT UIADD3 URZ, UPT, UPT, URZ, URZ, URZ ;  /* 0x000000fffffff290 */ /* 0x000fe4000fffe0ff */
[----:B-1----:R-:W-:Y:S05]  /*42c0*/  @!P4 IADD3 R8, P0, PT, R30, 0x580, RZ ;  /* 0x000005801e08c810 */ /* 0x002fea0007f1e0ff */
[----:B--2---:R-:W-:Y:S01]  /*42d0*/  @!P4 IMAD.X R2, RZ, RZ, R31, P0 ;  /* 0x000000ffff02c224 */ /* 0x004fe200000e061f */
[----:B---3--:R-:W-:Y:S07]  /*42e0*/  @!P2 BRA `(.L_x_76) ;  /* 0x0000005000b8a947 */ /* 0x008fee0003800000 */
.L_x_167:
[----:B------:R-:W-:Y:S01]  /*42f0*/  @!P4 R2UR UR8, R2 ;  /* 0x000000000208c2ca */ /* 0x000fe200000e0000 */
[----:B------:R-:W-:Y:S01]  /*4300*/  VOTEU.ALL UP1, P4 ;  /* 0x0000000000ff7886 */ /* 0x000fe20002020000 */
[----:B------:R-:W-:Y:S01]  /*4310*/  @!P4 R2UR UR9, R8 ;  /* 0x000000000809c2ca */ /* 0x000fe200000e0000 */
[----:B-1----:R-:W-:Y:S01]  /*4320*/  @!P4 IMAD.MOV.U32 R0, RZ, RZ, 0x2000 ;  /* 0x00002000ff00c424 */ /* 0x002fe200078e00ff */
[----:B------:R-:W-:Y:S01]  /*4330*/  UMOV UR10, 0x0 ;  /* 0x00000000000a7882 */ /* 0x000fe20000000000 */
[----:B------:R-:W-:Y:S01]  /*4340*/  UMOV UR11, 0x10000000 ;  /* 0x10000000000b7882 */ /* 0x000fe20000000000 */
[----:B------:R-:W-:Y:S01]  /*4350*/  @!UP1 UIADD3 UR32, UPT, UPT, UR7, 0x200, URZ ;  /* 0x0000020007209890 */ /* 0x000fe2000fffe0ff */
[----:B------:R-:W-:Y:S06]  /*4360*/  VOTEU.ALL UP1, P4 ;  /* 0x0000000000ff7886 */ /* 0x000fec0002020000 */
[----:B------:R-:W-:Y:S01]  /*4370*/  IMAD.U32 R9, RZ, RZ, UR8 ;  /* 0x00000008ff097e24 */ /* 0x000fe2000f8e00ff */
[----:B------:R-:W-:Y:S01]  /*4380*/  UPRMT UR8, UR37, 0x654, UR33 ;  /* 0x0000065425087896 */ /* 0x000fe20008000021 */
[----:B------:R-:W-:Y:S03]  /*4390*/  IMAD.U32 R8, RZ, RZ, UR9 ;  /* 0x00000009ff087e24 */ /* 0x000fe6000f8e00ff */
[----:B------:R-:W-:Y:S02]  /*43a0*/  @!P4 R2UR UR15, R9 ;  /* 0x00000000090fc2ca */ /* 0x000fe400000e0000 */
[----:B------:R-:W-:Y:S02]  /*43b0*/  @!P4 R2UR UR14, R8 ;  /* 0x00000000080ec2ca */ /* 0x000fe400000e0000 */
[----:B------:R-:W-:Y:S05]  /*43c0*/  @!P4 IADD3 R8, P0, PT, R30, 0x580, RZ ;  /* 0x000005801e08c810 */ /* 0x000fea0007f1e0ff */
[----:B------:R-:W-:Y:S06]  /*43d0*/  @!P4 IMAD.X R2, RZ, RZ, R31, P0 ;  /* 0x000000ffff02c224 */ /* 0x000fec00000e061f */
[----:B------:R1:W-:Y:S01]  /*43e0*/  @!UP1 UTMALDG.3D [UR32], [UR14], desc[UR10] ;  /* 0x00000a200e0095b4 */ /* 0x0003e20008011000 */
[----:B------:R1:W-:Y:S01]  /*43f0*/  @!P4 SYNCS.ARRIVE.TRANS64.RED.A0TR RZ, [UR7+0x60], R0 ;  /* 0x00006000ffffc9a7 */ /* 0x0003e20008300407 */
[----:B------:R-:W-:Y:S01]  /*4400*/  SYNCS.ARRIVE.TRANS64.RED.A1T0 RZ, [UR8], RZ ;  /* 0x000000ffffff79a7 */ /* 0x000fe20008100408 */
[----:B------:R-:W2:Y:S02]  /*4410*/  SYNCS.PHASECHK.TRANS64.TRYWAIT P2, [UR7+0x88], R14 ;  /* 0x0000880eff0075a7 */ /* 0x000ea40008041107 */
[----:B-12---:R-:W-:Y:S05]  /*4420*/  @!P2 BRA `(.L_x_77) ;  /* 0x000000500080a947 */ /* 0x006fea0003800000 */
.L_x_169:
[----:B------:R-:W-:Y:S01]  /*4430*/  @!P4 R2UR UR8, R2 ;  /* 0x000000000208c2ca */ /* 0x000fe200000e0000 */
[----:B------:R-:W-:Y:S01]  /*4440*/  VOTEU.ALL UP1, P4 ;  /* 0x0000000000ff7886 */ /* 0x000fe20002020000 */
[----:B------:R-:W-:Y:S01]  /*4450*/  @!P4 R2UR UR9, R8 ;  /* 0x000000000809c2ca */ /* 0x000fe200000e0000 */
[----:B-1----:R-:W-:Y:S01]  /*4460*/  @!P4 IMAD.MOV.U32 R0, RZ, RZ, 0x2000 ;  /* 0x00002000ff00c424 */ /* 0x002fe200078e00ff */
[----:B------:R-:W-:Y:S01]  /*4470*/  UMOV UR10, 0x0 ;  /* 0x00000000000a7882 */ /* 0x000fe20000000000 */
[----:B------:R-:W-:Y:S01]  /*4480*/  UMOV UR11, 0x10000000 ;  /* 0x10000000000b7882 */ /* 0x000fe20000000000 */
[----:B------:R-:W-:Y:S02]  /*4490*/  @!UP1 UIADD3 UR26, UPT, UPT, UR34, 0x20, URZ ;  /* 0x00000020221a9890 */ /* 0x000fe4000fffe0ff */
[----:B------:R-:W-:Y:S01]  /*44a0*/  @!UP1 UIADD3 UR24, UPT, UPT, UR7, 0x2200, URZ ;  /* 0x0000220007189890 */ /* 0x000fe2000fffe0ff */
[----:B------:R-:W-:Y:S01]  /*44b0*/  VOTEU.ALL UP1, P4 ;  /* 0x0000000000ff7886 */ /* 0x000fe20002020000 */
[----:B------:R-:W-:Y:S01]  /*44c0*/  UMOV UR27, UR35 ;  /* 0x00000023001b7c82 */ /* 0x000fe20008000000 */
[----:B------:R-:W-:Y:S02]  /*44d0*/  UMOV UR28, UR36 ;  /* 0x00000024001c7c82 */ /* 0x000fe40008000000 */
        /* <DEDUP_REMOVED lines=12> */
.L_x_171:
[----:B------:R-:W2:Y:S01]  /*45a0*/  LDC.64 R12, c[0x0][0xb18] ;  /* 0x0002c600ff0c7b82 */ /* 0x000ea20000000a00 */
[----:B------:R-:W-:Y:S01]  /*45b0*/  @!P4 R2UR UR8, R2 ;  /* 0x000000000208c2ca */ /* 0x000fe200000e0000 */
[----:B------:R-:W-:Y:S01]  /*45c0*/  VOTEU.ALL UP1, P4 ;  /* 0x0000000000ff7886 */ /* 0x000fe20002020000 */
[----:B------:R-:W-:Y:S01]  /*45d0*/  @!P4 R2UR UR9, R8 ;  /* 0x000000000809c2ca */ /* 0x000fe200000e0000 */
[----:B-1----:R-:W-:Y:S01]  /*45e0*/  @!P4 IMAD.MOV.U32 R0, RZ, RZ, 0x2000 ;  /* 0x00002000ff00c424 */ /* 0x002fe200078e00ff */
[----:B------:R-:W-:Y:S03]  /*45f0*/  UMOV UR10, 0x0 ;  /* 0x00000000000a7882 */ /* 0x000fe60000000000 */
[----:B------:R-:W1:Y:S01]  /*4600*/  @!P1 LDC R2, c[0x0][0xb0c] ;  /* 0x0002c300ff029b82 */ /* 0x000e620000000800 */
[----:B------:R-:W-:Y:S01]  /*4610*/  @!UP1 UIADD3 UR18, UPT, UPT, UR34, 0x40, URZ ;  /* 0x0000004022129890 */ /* 0x000fe2000fffe0ff */
[----:B------:R-:W-:Y:S01]  /*4620*/  @P3 SHF.R.U32.HI R26, RZ, 0x10, R21 ;  /* 0x00000010ff1a3819 */ /* 0x000fe20000011615 */
[----:B------:R-:W-:Y:S01]  /*4630*/  @!UP1 UIADD3 UR16, UPT, UPT, UR7, 0x4200, URZ ;  /* 0x0000420007109890 */ /* 0x000fe2000fffe0ff */
[----:B------:R-:W-:Y:S01]  /*4640*/  VIADD R28, R28, 0x1 ;  /* 0x000000011c1c7836 */ /* 0x000fe20000000000 */
[----:B------:R-:W-:Y:S01]  /*4650*/  VOTEU.ALL UP1, P4 ;  /* 0x0000000000ff7886 */ /* 0x000fe20002020000 */
[----:B------:R-:W-:Y:S01]  /*4660*/  UMOV UR11, 0x10000000 ;  /* 0x10000000000b7882 */ /* 0x000fe20000000000 */
[----:B------:R-:W-:Y:S01]  /*4670*/  UMOV UR19, UR35 ;  /* 0x0000002300137c82 */ /* 0x000fe20008000000 */
[----:B------:R-:W-:Y:S01]  /*4680*/  IMAD.U32 R9, RZ, RZ, UR8 ;  /* 0x00000008ff097e24 */ /* 0x000fe2000f8e00ff */
[----:B------:R-:W-:Y:S01]  /*4690*/  UMOV UR20, UR36 ;  /* 0x0000002400147c82 */ /* 0x000fe20008000000 */
[----:B------:R-:W-:Y:S01]  /*46a0*/  IMAD.U32 R8, RZ, RZ, UR9 ;  /* 0x00000009ff087e24 */ /* 0x000fe2000f8e00ff */
[----:B------:R-:W-:Y:S02]  /*46b0*/  UPRMT UR8, UR37, 0x654, UR17 ;  /* 0x0000065425087896 */ /* 0x000fe40008000011 */
[----:B------:R-:W-:Y:S02]  /*46c0*/  @!P4 R2UR UR15, R9 ;  /* 0x00000000090fc2ca */ /* 0x000fe400000e0000 */
[----:B------:R-:W-:Y:S02]  /*46d0*/  @!P4 R2UR UR14, R8 ;  /* 0x00000000080ec2ca */ /* 0x000fe400000e0000 */
[----:B------:R-:W3:Y:S11]  /*46e0*/  LDC.64 R8, c[0x0][0xb10] ;  /* 0x0002c400ff087b82 */ /* 0x000ef60000000a00 */
[----:B------:R1:W-:Y:S01]  /*46f0*/  @!UP1 UTMALDG.3D [UR16], [UR14], desc[UR10] ;  /* 0x00000a100e0095b4 */ /* 0x0003e20008011000 */
[----:B------:R5:W-:Y:S01]  /*4700*/  @!P4 SYNCS.ARRIVE.TRANS64.RED.A0TR RZ, [UR7+0x70], R0 ;  /* 0x00007000ffffc9a7 */ /* 0x000be20008300407 */
[C---:B---3--:R-:W-:Y:S01]  /*4710*/  @!P1 IMAD.HI.U32 R8, R11.reuse, R8, RZ ;  /* 0x000000080b089227 */ /* 0x048fe200078e00ff */
[----:B--2---:R-:W-:Y:S02]  /*4720*/  @!P1 ISETP.NE.AND P0, PT, R12, 0x1, PT ;  /* 0x000000010c00980c */ /* 0x004fe40003f05270 */
[----:B-1----:R-:W-:Y:S01]  /*4730*/  @!P1 ISETP.NE.AND P2, PT, R2, 0x1, PT ;  /* 0x000000010200980c */ /* 0x002fe20003f45270 */
[----:B------:R-:W-:Y:S01]  /*4740*/  SYNCS.ARRIVE.TRANS64.RED.A1T0 RZ, [UR8], RZ ;  /* 0x000000ffffff79a7 */ /* 0x000fe20008100408 */
[C---:B------:R-:W-:Y:S01]  /*4750*/  @!P1 IMAD.HI.U32 R13, R10.reuse, R13, RZ ;  /* 0x0000000d0a0d9227 */ /* 0x040fe200078e00ff */
[----:B------:R-:W-:Y:S04]  /*4760*/  @!P1 SHF.R.U32.HI R8, RZ, R9, R8 ;  /* 0x00000009ff089219 */ /* 0x000fe80000011608 */
[----:B------:R-:W-:Y:S01]  /*4770*/  @!P1 SEL R8, R11, R8, !P2 ;  /* 0x000000080b089207 */ /* 0x000fe20005000000 */
[----:B------:R-:W1:Y:S01]  /*4780*/  SYNCS.PHASECHK.TRANS64.TRYWAIT P5, [UR7+0x98], R14 ;  /* 0x0000980eff0075a7 */ /* 0x000e6200080a1107 */
[----:B-----5:R-:W2:Y:S02]  /*4790*/  @!P1 LDC R0, c[0x0][0xb20] ;  /* 0x0002c800ff009b82 */ /* 0x020ea40000000800 */
[----:B--2---:R-:W-:Y:S04]  /*47a0*/  @!P1 SHF.R.U32.HI R0, RZ, R0, R13 ;  /* 0x00000000ff009219 */ /* 0x004fe8000001160d */
[----:B------:R-:W-:Y:S05]  /*47b0*/  @!P1 SEL R9, R10, R0, !P0 ;  /* 0x000000000a099207 */ /* 0x000fea0004000000 */
[----:B------:R-:W-:Y:S02]  /*47c0*/  @!P1 IMAD.IADD R0, R9, 0x1, -R8 ;  /* 0x0000000109009824 */ /* 0x000fe400078e0a08 */
[----:B------:R-:W-:Y:S02]  /*47d0*/  @!P1 IMAD.IADD R8, R8, 0x1, -R9 ;  /* 0x0000000108089824 */ /* 0x000fe400078e0a09 */
[----:B------:R-:W-:Y:S02]  /*47e0*/  @!P1 IMAD R11, R0, R2, R11 ;  /* 0x00000002000b9224 */ /* 0x000fe400078e020b */
[----:B------:R-:W-:Y:S01]  /*47f0*/  @!P1 IMAD R10, R8, R12, R10 ;  /* 0x0000000c080a9224 */ /* 0x000fe200078e020a */
[----:B-1----:R-:W-:Y:S06]  /*4800*/  @!P5 BRA `(.L_x_79) ;  /* 0x0000004c00b8d947 */ /* 0x002fec0003800000 */
.L_x_173:
[----:B------:R-:W-:Y:S01]  /*4810*/  @!P4 IADD3 R2, P0, PT, R30, 0x580, RZ ;  /* 0x000005801e02c810 */ /* 0x000fe20007f1e0ff */
[----:B------:R-:W-:Y:S01]  /*4820*/  VOTEU.ALL UP1, P4 ;  /* 0x0000000000ff7886 */ /* 0x000fe20002020000 */
[----:B------:R-:W-:Y:S01]  /*4830*/  UMOV UR18, 0x0 ;  /* 0x0000000000127882 */ /* 0x000fe20000000000 */
[----:B------:R-:W-:Y:S01]  /*4840*/  UMOV UR19, 0x10000000 ;  /* 0x1000000000137882 */ /* 0x000fe20000000000 */
[----:B------:R-:W-:Y:S01]  /*4850*/  @!P4 R2UR UR9, R2 ;  /* 0x000000000209c2ca */ /* 0x000fe200000e0000 */
[----:B-1----:R-:W-:Y:S01]  /*4860*/  @!P4 IMAD.X R0, RZ, RZ, R31, P0 ;  /* 0x000000ffff00c224 */ /* 0x002fe200000e061f */
[----:B------:R-:W-:Y:S01]  /*4870*/  @!UP1 UIADD3 UR10, UPT, UPT, UR34, 0x60, URZ ;  /* 0x00000060220a9890 */ /* 0x000fe2000fffe0ff */
[----:B------:R-:W-:Y:S01]  /*4880*/  ISETP.NE.AND P0, PT, R28, 0x2, PT ;  /* 0x000000021c00780c */ /* 0x000fe20003f05270 */
[----:B------:R-:W-:Y:S01]  /*4890*/  UMOV UR11, UR35 ;  /* 0x00000023000b7c82 */ /* 0x000fe20008000000 */
[----:B------:R-:W-:Y:S01]  /*48a0*/  UMOV UR12, UR36 ;  /* 0x00000024000c7c82 */ /* 0x000fe20008000000 */
[----:B------:R-:W-:Y:S01]  /*48b0*/  @!P4 R2UR UR8, R0 ;  /* 0x000000000008c2ca */ /* 0x000fe200000e0000 */
[----:B------:R-:W-:Y:S01]  /*48c0*/  IMAD.IADD R14, R10, 0x1, R86 ;  /* 0x000000010a0e7824 */ /* 0x000fe200078e0256 */
[----:B------:R-:W-:Y:S01]  /*48d0*/  @P3 R2UR UR36, R26 ;  /* 0x000000001a2432ca */ /* 0x000fe200000e0000 */
[----:B------:R-:W-:Y:S01]  /*48e0*/  IMAD.IADD R15, R11, 0x1, R87 ;  /* 0x000000010b0f7824 */ /* 0x000fe200078e0257 */
[----:B------:R-:W-:Y:S02]  /*48f0*/  SEL R0, RZ, 0x1, P0 ;  /* 0x00000001ff007807 */ /* 0x000fe40000000000 */
[----:B------:R-:W-:Y:S01]  /*4900*/  LOP3.LUT R29, R29, 0x1, RZ, 0x3c, !PT ;  /* 0x000000011d1d7812 */ /* 0x000fe200078e3cff */
[----:B------:R-:W-:Y:S01]  /*4910*/  IMAD.U32 R8, RZ, RZ, UR9 ;  /* 0x00000009ff087e24 */ /* 0x000fe2000f8e00ff */
[----:B------:R-:W-:Y:S01]  /*4920*/  @!UP1 UIADD3 UR9, UPT, UPT, UR7, 0x78, URZ ;  /* 0x0000007807099890 */ /* 0x000fe2000fffe0ff */
[----:B------:R-:W-:Y:S02]  /*4930*/  LOP3.LUT R27, R27, R0, RZ, 0x3c, !PT ;  /* 0x000000001b1b7212 */ /* 0x000fe400078e3cff */
[----:B------:R-:W-:Y:S02]  /*4940*/  SEL R28, R28, RZ, P0 ;  /* 0x000000ff1c1c7207 */ /* 0x000fe40000000000 */
[----:B------:R-:W-:Y:S01]  /*4950*/  IMAD.U32 R9, RZ, RZ, UR8 ;  /* 0x00000008ff097e24 */ /* 0x000fe2000f8e00ff */
[----:B------:R-:W-:Y:S01]  /*4960*/  @!P4 R2UR UR14, R8 ;  /* 0x00000000080ec2ca */ /* 0x000fe200000e0000 */
[----:B------:R-:W-:Y:S01]  /*4970*/  @!UP1 UIADD3 UR8, UPT, UPT, UR7, 0x6200, URZ ;  /* 0x0000620007089890 */ /* 0x000fe2000fffe0ff */
[----:B------:R-:W-:Y:S02]  /*4980*/  VOTEU.ALL UP1, P4 ;  /* 0x0000000000ff7886 */ /* 0x000fe40002020000 */
[----:B------:R-:W-:Y:S11]  /*4990*/  @!P4 R2UR UR15, R9 ;  /* 0x00000000090fc2ca */ /* 0x000ff600000e0000 */
[----:B------:R-:W-:Y:S02]  /*49a0*/  @!UPT UIADD3 URZ, UPT, UPT, URZ, URZ, URZ ;  /* 0x000000fffffff290 */ /* 0x000fe4000fffe0ff */
[----:B------:R2:W-:Y:S01]  /*49b0*/  @!UP1 UTMALDG.3D [UR8], [UR14], desc[UR18] ;  /* 0x000012080e0095b4 */ /* 0x0005e20008011000 */
[----:B------:R2:W-:Y:S01]  /*49c0*/  @!P4 SYNCS.ARRIVE.TRANS64.RED.A0TR RZ, [UR7+0x78], R25 ;  /* 0x00007819ffffc9a7 */ /* 0x0005e20008300407 */
[----:B------:R-:W-:Y:S01]  /*49d0*/  UPLOP3.LUT UP1, UPT, UPT, UPT, UPT, 0x80, 0x8 ;  /* 0x000000000008789c */ /* 0x000fe20003f2f070 */
[----:B------:R-:W-:Y:S01]  /*49e0*/  SYNCS.ARRIVE.TRANS64.RED.A1T0 RZ, [UR13], RZ ;  /* 0x000000ffffff79a7 */ /* 0x000fe2000810040d */
[----:B------:R-:W-:Y:S09]  /*49f0*/  @P3 BRA `(.L_x_80) ;  /* 0xfffffff000a03947 */ /* 0x000ff2000383ffff */
[----:B------:R-:W-:-:S04]  /*4a00*/  SHF.L.U32 R2, R29, 0x1f, RZ ;  /* 0x0000001f1d027819 */ /* 0x000fc800000006ff */
[----:B------:R-:W1:Y:S02]  /*4a10*/  SYNCS.PHASECHK.TRANS64.TRYWAIT P0, [UR7+0x80], R2 ;  /* 0x00008002ff0075a7 */ /* 0x000e640008001107 */
[----:B-1----:R-:W-:Y:S05]  /*4a20*/  @!P0 BRA `(.L_x_81) ;  /* 0x0000004c00488947 */ /* 0x002fea0003800000 */
.L_x_175:
[----:B------:R-:W3:Y:S02]  /*4a30*/  SYNCS.PHASECHK.TRANS64.TRYWAIT P0, [UR7+0x88], R2 ;  /* 0x00008802ff0075a7 */ /* 0x000ee40008001107 */
[----:B---3--:R-:W-:Y:S05]  /*4a40*/  @!P0 BRA `(.L_x_82) ;  /* 0x0000004c00588947 */ /* 0x008fea0003800000 */
.L_x_177:
[----:B------:R-:W3:Y:S02]  /*4a50*/  SYNCS.PHASECHK.TRANS64.TRYWAIT P0, [UR7+0x90], R2 ;  /* 0x00009002ff0075a7 */ /* 0x000ee40008001107 */
[----:B---3--:R-:W-:Y:S05]  /*4a60*/  @!P0 BRA `(.L_x_83) ;  /* 0x0000004c00688947 */ /* 0x008fea0003800000 */
.L_x_179:
[----:B-1----:R-:W-:-:S07]  /*4a70*/  MOV R0, UR7 ;  /* 0x0000000700007c02 */ /* 0x002fce0008000f00 */
.L_x_84:
[----:B-1----:R-:W-:-:S04]  /*4a80*/  SHF.L.U32 R2, R29, 0x1f, RZ ;  /* 0x0000001f1d027819 */ /* 0x002fc800000006ff */
[----:B------:R1:W3:Y:S03]  /*4a90*/  SYNCS.PHASECHK.TRANS64.TRYWAIT P0, [R0+URZ+0x98], R2 ;  /* 0x00009802000075a7 */ /* 0x0002e600080011ff */
[----:B---3--:R-:W-:Y:S05]  /*4aa0*/  @!P0 NANOSLEEP.SYNCS 0x989680 ;  /* 0x009896800000895d */ /* 0x008fea0003900000 */
[----:B------:R-:W3:Y:S02]  /*4ab0*/  @!P0 SYNCS.PHASECHK.TRANS64 P0, [R0+URZ+0x98], R2 ;  /* 0x00009802000085a7 */ /* 0x000ee400080010ff */
[----:B--23--:R-:W-:Y:S05]  /*4ac0*/  @P0 EXIT ;  /* 0x000000000000094d */ /* 0x00cfea0003800000 */
[----:B------:R-:W-:Y:S05]  /*4ad0*/  BRA `(.L_x_84) ;  /* 0xfffffffc00e87947 */ /* 0x000fea000383ffff */
.L_x_69:
[----:B------:R-:W-:-:S06]  /*4ae0*/  UISETP.GE.AND UP1, UPT, UR8, 0x4, UPT ;  /* 0x000000040800788c */ /* 0x000fcc000bf26270 */
[----:B------:R-:W-:-:S13]  /*4af0*/  PLOP3.LUT P0, PT, PT, PT, UP1, 0x80, 0x8 ;  /* 0x000000000008781c */ /* 0x000fda0003f0f018 */
[----:B------:R-:W-:Y:S05]  /*4b00*/  @!P0 EXIT ;  /* 0x000000000000894d */ /* 0x000fea0003800000 */
[----:B------:R-:W-:Y:S01]  /*4b10*/  BAR.SYNC.DEFER_BLOCKING 0x6, 0xa0 ;  /* 0x0182800000007b1d */ /* 0x000fe20000010000 */
[C---:B------:R-:W-:Y:S01]  /*4b20*/  IMAD.SHL.U32 R2, R101.reuse, 0x20, RZ ;  /* 0x0000002065027824 */ /* 0x040fe200078e00ff */
[C---:B------:R-:W-:Y:S01]  /*4b30*/  SHF.L.U32 R46, R101.reuse, 0x10, RZ ;  /* 0x00000010652e7819 */ /* 0x040fe200000006ff */
[C---:B------:R-:W-:Y:S01]  /*4b40*/  IMAD.SHL.U32 R100, R101.reuse, 0x4, RZ ;  /* 0x0000000465647824 */ /* 0x040fe200078e00ff */
[C---:B------:R-:W-:Y:S01]  /*4b50*/  LOP3.LUT R102, R101.reuse, 0x60, RZ, 0xc0, !PT ;  /* 0x0000006065667812 */ /* 0x040fe200078ec0ff */
[----:B------:R-:W-:Y:S01]  /*4b60*/  HFMA2 R97, -RZ, RZ, 0, 5.9604644775390625e-08 ;  /* 0x00000001ff617431 */ /* 0x000fe200000001ff */
[----:B------:R-:W-:Y:S02]  /*4b70*/  UMOV UR48, 0x400 ;  /* 0x0000040000307882 */ /* 0x000fe40000000000 */
[----:B------:R-:W1:Y:S01]  /*4b80*/  LDC R91, c[0x0][0x370] ;  /* 0x0000dc00ff5b7b82 */ /* 0x000e620000000800 */
[----:B------:R-:W-:Y:S01]  /*4b90*/  ULEA UR48, UR37, UR48, 0x18 ;  /* 0x0000003025307291 */ /* 0x000fe2000f8ec0ff */
[----:B------:R-:W-:Y:S01]  /*4ba0*/  LOP3.LUT R3, R2, 0xc0, RZ, 0xc0, !PT ;  /* 0x000000c002037812 */ /* 0x000fe200078ec0ff */
[----:B------:R-:W-:Y:S01]  /*4bb0*/  HFMA2 R95, -RZ, RZ, 0, 0 ;  /* 0x00000000ff5f7431 */ /* 0x000fe200000001ff */
[----:B------:R-:W-:Y:S01]  /*4bc0*/  LOP3.LUT R99, R101, 0x2, RZ, 0xc0, !PT ;  /* 0x0000000265637812 */ /* 0x000fe200078ec0ff */
[----:B------:R-:W-:Y:S01]  /*4bd0*/  UIADD3 UR4, UPT, UPT, UR48, 0x200, URZ ;  /* 0x0000020030047890 */ /* 0x000fe2000fffe0ff */
[----:B------:R-:W-:Y:S01]  /*4be0*/  LOP3.LUT R100, R3, 0x18, R100, 0xf8, !PT ;  /* 0x0000001803647812 */ /* 0x000fe200078ef864 */
[----:B------:R-:W-:Y:S01]  /*4bf0*/  IMAD.MOV.U32 R45, RZ, RZ, RZ ;  /* 0x000000ffff2d7224 */ /* 0x000fe200078e00ff */
[----:B------:R-:W2:Y:S01]  /*4c00*/  LDC R42, c[0x0][0xb0c] ;  /* 0x0002c300ff2a7b82 */ /* 0x000ea20000000800 */
[----:B------:R-:W-:Y:S01]  /*4c10*/  LOP3.LUT R46, R46, 0x600000, RZ, 0xc0, !PT ;  /* 0x006000002e2e7812 */ /* 0x000fe200078ec0ff */
[----:B------:R-:W-:Y:S01]  /*4c20*/  IMAD.MOV.U32 R105, RZ, RZ, RZ ;  /* 0x000000ffff697224 */ /* 0x000fe200078e00ff */
[----:B------:R-:W-:Y:S01]  /*4c30*/  LOP3.LUT R100, R100, 0xf20, R2, 0xf8, !PT ;  /* 0x00000f2064647812 */ /* 0x000fe200078ef802 */
[----:B------:R-:W-:Y:S01]  /*4c40*/  IMAD.U32 R93, RZ, RZ, UR4 ;  /* 0x00000004ff5d7e24 */ /* 0x000fe2000f8e00ff */
[----:B------:R-:W-:Y:S01]  /*4c50*/  LOP3.LUT R101, R101, 0x4, RZ, 0xc0, !PT ;  /* 0x0000000465657812 */ /* 0x000fe200078ec0ff */
[----:B------:R-:W4:Y:S01]  /*4c60*/  LDCU.64 UR52, c[0x0][0x348] ;  /* 0x00006900ff3477ac */ /* 0x000f220008000a00 */
[----:B------:R-:W-:Y:S01]  /*4c70*/  MOV R96, RZ ;  /* 0x000000ff00607202 */ /* 0x000fe20000000f00 */
[----:B------:R-:W1:Y:S01]  /*4c80*/  LDC R89, c[0x0][0xb20] ;  /* 0x0002c800ff597b82 */ /* 0x000e620000000800 */
[----:B------:R-:W3:Y:S01]  /*4c90*/  LDS R0, [UR48+0x160] ;  /* 0x00016030ff007984 */ /* 0x000ee20008000800 */
[----:B------:R-:W-:Y:S01]  /*4ca0*/  IMAD R100, R100, 0x2, R93 ;  /* 0x0000000264647824 */ /* 0x000fe200078e025d */
[----:B------:R-:W1:Y:S03]  /*4cb0*/  LDCU.64 UR38, c[0x0][0x888] ;  /* 0x00011100ff2677ac */ /* 0x000e660008000a00 */
[--C-:B------:R-:W-:Y:S01]  /*4cc0*/  IMAD R99, R99, -0x10, R100.reuse ;  /* 0xfffffff063637824 */ /* 0x100fe200078e0264 */
[----:B------:R-:W1:Y:S01]  /*4cd0*/  LDCU.64 UR44, c[0x0][0x890] ;  /* 0x00011200ff2c77ac */ /* 0x000e620008000a00 */
[----:B------:R-:W1:Y:S01]  /*4ce0*/  LDC R41, c[0x0][0xb30] ;  /* 0x0002cc00ff297b82 */ /* 0x000e620000000800 */
[----:B------:R-:W-:Y:S01]  /*4cf0*/  IMAD R98, R101, -0x10, R100 ;  /* 0xfffffff065627824 */ /* 0x000fe200078e0264 */
[----:B------:R-:W-:Y:S01]  /*4d00*/  UMOV UR49, URZ ;  /* 0x000000ff00317c82 */ /* 0x000fe20008000000 */
[----:B------:R-:W-:-:S05]  /*4d10*/  UMOV UR51, URZ ;  /* 0x000000ff00337c82 */ /* 0x000fca0008000000 */
[----:B------:R-:W1:Y:S08]  /*4d20*/  LDC.64 R84, c[0x0][0xb10] ;  /* 0x0002c400ff547b82 */ /* 0x000e700000000a00 */
[----:B------:R-:W1:Y:S08]  /*4d30*/  LDC.64 R38, c[0x0][0xb18] ;  /* 0x0002c600ff267b82 */ /* 0x000e700000000a00 */
[----:B------:R-:W1:Y:S08]  /*4d40*/  LDC.64 R36, c[0x0][0xb28] ;  /* 0x0002ca00ff247b82 */ /* 0x000e700000000a00 */
[----:B------:R-:W1:Y:S01]  /*4d50*/  LDC.64 R82, c[0x0][0x8b0] ;  /* 0x00022c00ff527b82 */ /* 0x000e620000000a00 */
[----:B---3--:R-:W-:-:S07]  /*4d60*/  IMAD.IADD R46, R0, 0x1, R46 ;  /* 0x00000001002e7824 */ /* 0x008fce00078e022e */
[----:B------:R-:W3:Y:S08]  /*4d70*/  LDC.64 R80, c[0x0][0x8a8] ;  /* 0x00022a00ff507b82 */ /* 0x000ef00000000a00 */
[----:B--2-4-:R-:W1:Y:S02]  /*4d80*/  LDC R90, c[0x0][0x374] ;  /* 0x0000dd00ff5a7b82 */ /* 0x014e640000000800 */
.L_x_128:
[----:B------:R-:W-:Y:S02]  /*4d90*/  LEA R0, R105, UR48, 0x3 ;  /* 0x0000003069007c11 */ /* 0x000fe4000f8e18ff */
[----:B------:R-:W-:Y:S02]  /*4da0*/  SHF.L.U32 R2, R95, 0x1f, RZ ;  /* 0x0000001f5f027819 */ /* 0x000fe400000006ff */
[----:B-1----:R-:W-:Y:S02]  /*4db0*/  LEA R16, R105, UR48, 0x4 ;  /* 0x0000003069107c11 */ /* 0x002fe4000f8e20ff */
[----:B------:R-:W2:Y:S02]  /*4dc0*/  SYNCS.PHASECHK.TRANS64.TRYWAIT P0, [R0+URZ+0xb0], R2 ;  /* 0x0000b002000075a7 */ /* 0x000ea400080011ff */
[----:B--23--:R-:W-:Y:S05]  /*4dd0*/  @!P0 BRA `(.L_x_85) ;  /* 0x0000004800a48947 */ /* 0x00cfea0003800000 */
.L_x_180:
[----:B------:R-:W4:Y:S01]  /*4de0*/  LDC.64 R10, c[0x0][0xb10] ;  /* 0x0002c400ff0a7b82 */ /* 0x000f220000000a00 */
[----:B------:R-:W3:Y:S01]  /*4df0*/  LDS.128 R16, [R16+0x140] ;  /* 0x0001400010107984 */ /* 0x000ee20000000c00 */
[----:B-1----:R-:W-:Y:S01]  /*4e00*/  ISETP.NE.AND P1, PT, R41, 0x1, PT ;  /* 0x000000012900780c */ /* 0x002fe20003f25270 */
[----:B--2---:R-:W-:Y:S01]  /*4e10*/  VIADD R0, R0, 0xc0 ;  /* 0x000000c000007836 */ /* 0x004fe20000000000 */
[----:B------:R-:W-:Y:S04]  /*4e20*/  ISETP.GE.AND P0, PT, R40, 0x1, PT ;  /* 0x000000012800780c */ /* 0x000fe80003f06270 */
[----:B------:R-:W1:Y:S01]  /*4e30*/  LDC.64 R8, c[0x0][0xb18] ;  /* 0x0002c600ff087b82 */ /* 0x000e620000000a00 */
[----:B------:R-:W-:Y:S01]  /*4e40*/  PRMT R0, RZ, 0x654, R0 ;  /* 0x00000654ff007816 */ /* 0x000fe20000000000 */
[----:B------:R-:W-:Y:S01]  /*4e50*/  @!PT LDS RZ, [RZ] ;  /* 0x00000000fffff984 */ /* 0x000fe20000000800 */
[----:B------:R-:W-:Y:S01]  /*4e60*/  @!PT LDS RZ, [RZ] ;  /* 0x00000000fffff984 */ /* 0x000fe20000000800 */
[----:B------:R-:W-:Y:S01]  /*4e70*/  @!PT LDS RZ, [RZ] ;  /* 0x00000000fffff984 */ /* 0x000fe20000000800 */
[----:B------:R-:W-:Y:S01]  /*4e80*/  @!PT LDS RZ, [RZ] ;  /* 0x00000000fffff984 */ /* 0x000fe20000000800 */
[----:B------:R2:W-:Y:S06]  /*4e90*/  MEMBAR.ALL.CTA ;  /* 0x0000000000007992 */ /* 0x0005ec0000008000 */
[----:B--2---:R-:W2:Y:S01]  /*4ea0*/  FENCE.VIEW.ASYNC.S ;  /* 0x00000000000073c6 */ /* 0x004ea20000000000 */
[----:B------:R-:W1:Y:S08]  /*4eb0*/  @!P1 LDC R12, c[0x0][0xb20] ;  /* 0x0002c800ff0c9b82 */ /* 0x000e700000000800 */
[----:B------:R-:W1:Y:S01]  /*4ec0*/  @!P1 LDC R7, c[0x0][0xb0c] ;  /* 0x0002c300ff079b82 */ /* 0x000e620000000800 */
[----:B--2---:R2:W-:Y:S01]  /*4ed0*/  SYNCS.ARRIVE.TRANS64.RED.A1T0 RZ, [R0+URZ], RZ ;  /* 0x000000ff00ff79a7 */ /* 0x0045e200081004ff */
[----:B---3--:R-:W-:Y:S04]  /*4ee0*/  LOP3.LUT P4, RZ, R18, 0x1, RZ, 0xc0, !PT ;  /* 0x0000000112ff7812 */ /* 0x008fe8000788c0ff */
[----:B------:R-:W-:Y:S09]  /*4ef0*/  P2R R103, PR, RZ, 0x10 ;  /* 0x00000010ff677803 */ /* 0x000ff20000000000 */
[----:B------:R-:W-:Y:S02]  /*4f00*/  @P4 MOV R44, R16 ;  /* 0x00000010002c4202 */ /* 0x000fe40000000f00 */
[----:B------:R-:W-:Y:S01]  /*4f10*/  @P4 LOP3.LUT R43, R17, 0xffff, RZ, 0xc0, !PT ;  /* 0x0000ffff112b4812 */ /* 0x000fe200078ec0ff */
[----:B--2-4-:R-:W-:Y:S06]  /*4f20*/  @!P0 BRA `(.L_x_86) ;  /* 0x0000000000a48947 */ /* 0x014fec0003800000 */
[----:B------:R-:W-:Y:S01]  /*4f30*/  IMAD.HI.U32 R0, R90, R39, RZ ;  /* 0x000000275a007227 */ /* 0x000fe200078e00ff */
[----:B------:R-:W-:Y:S02]  /*4f40*/  ISETP.NE.AND P0, PT, R38, 0x1, PT ;  /* 0x000000012600780c */ /* 0x000fe40003f05270 */
[----:B------:R-:W-:Y:S01]  /*4f50*/  ISETP.NE.AND P2, PT, R40, 0x1, PT ;  /* 0x000000012800780c */ /* 0x000fe20003f45270 */
[----:B------:R-:W-:Y:S01]  /*4f60*/  IMAD.HI.U32 R4, R91, R84, RZ ;  /* 0x000000545b047227 */ /* 0x000fe200078e00ff */
[----:B------:R-:W-:Y:S02]  /*4f70*/  SHF.R.U32.HI R0, RZ, R89, R0 ;  /* 0x00000059ff007219 */ /* 0x000fe40000011600 */
[----:B------:R-:W-:Y:S01]  /*4f80*/  ISETP.NE.AND P3, PT, R42, 0x1, PT ;  /* 0x000000012a00780c */ /* 0x000fe20003f65270 */
[----:B------:R-:W-:Y:S01]  /*4f90*/  IMAD.HI.U32 R6, R43, R39, RZ ;  /* 0x000000272b067227 */ /* 0x000fe200078e00ff */
[-C--:B------:R-:W-:Y:S02]  /*4fa0*/  SHF.R.U32.HI R4, RZ, R85.reuse, R4 ;  /* 0x00000055ff047219 */ /* 0x080fe40000011604 */
[----:B------:R-:W-:Y:S01]  /*4fb0*/  SEL R0, R90, R0, !P0 ;  /* 0x000000005a007207 */ /* 0x000fe20004000000 */
[----:B------:R-:W-:Y:S01]  /*4fc0*/  IMAD.HI.U32 R5, R44, R84, RZ ;  /* 0x000000542c057227 */ /* 0x000fe200078e00ff */
[----:B------:R-:W-:Y:S03]  /*4fd0*/  SEL R4, R91, R4, !P3 ;  /* 0x000000045b047207 */ /* 0x000fe60005800000 */
[-C--:B------:R-:W-:Y:S01]  /*4fe0*/  IMAD.HI.U32 R3, R0, R36.reuse, RZ ;  /* 0x0000002400037227 */ /* 0x080fe200078e00ff */
[----:B------:R-:W-:Y:S03]  /*4ff0*/  SHF.R.U32.HI R5, RZ, R85, R5 ;  /* 0x00000055ff057219 */ /* 0x000fe60000011605 */
[----:B------:R-:W-:Y:S01]  /*5000*/  IMAD.HI.U32 R2, R4, R36, RZ ;  /* 0x0000002404027227 */ /* 0x000fe200078e00ff */
[----:B------:R-:W-:Y:S02]  /*5010*/  @P2 SHF.R.U32.HI R0, RZ, R37, R3 ;  /* 0x00000025ff002219 */ /* 0x000fe40000011603 */
[----:B------:R-:W-:Y:S02]  /*5020*/  SHF.R.U32.HI R3, RZ, R89, R6 ;  /* 0x00000059ff037219 */ /* 0x000fe40000011606 */
[----:B------:R-:W-:Y:S01]  /*5030*/  @P2 SHF.R.U32.HI R4, RZ, R37, R2 ;  /* 0x00000025ff042219 */ /* 0x000fe20000011602 */
[----:B------:R-:W-:Y:S01]  /*5040*/  IMAD R0, R40, R0, RZ ;  /* 0x0000000028007224 */ /* 0x000fe200078e02ff */
[----:B------:R-:W-:Y:S02]  /*5050*/  SEL R3, R43, R3, !P0 ;  /* 0x000000032b037207 */ /* 0x000fe40004000000 */
[----:B------:R-:W-:Y:S01]  /*5060*/  SEL R2, R44, R5, !P3 ;  /* 0x000000052c027207 */ /* 0x000fe20005800000 */
[----:B------:R-:W-:Y:S01]  /*5070*/  IMAD R5, R40, R4, RZ ;  /* 0x0000000428057224 */ /* 0x000fe200078e02ff */
[C---:B------:R-:W-:Y:S01]  /*5080*/  ISETP.GE.AND P0, PT, R3.reuse, R0, PT ;  /* 0x000000000300720c */ /* 0x040fe20003f06270 */
[C---:B------:R-:W-:Y:S03]  /*5090*/  IMAD.HI.U32 R0, R3.reuse, R36, RZ ;  /* 0x0000002403007227 */ /* 0x040fe600078e00ff */
[C---:B------:R-:W-:Y:S02]  /*50a0*/  ISETP.GE.OR P0, PT, R2.reuse, R5, P0 ;  /* 0x000000050200720c */ /* 0x040fe40000706670 */
[----:B------:R-:W-:Y:S04]  /*50b0*/  SHF.R.U32.HI R0, RZ, R37, R0 ;  /* 0x00000025ff007219 */ /* 0x000fe80000011600 */
[C---:B------:R-:W-:Y:S05]  /*50c0*/  SEL R6, R3.reuse, R0, !P2 ;  /* 0x0000000003067207 */ /* 0x040fea0005000000 */
        /* <DEDUP_REMOVED lines=14> */
[----:B------:R-:W-:Y:S07]  /*51b0*/  IMAD R43, R3, R38, R43 ;  /* 0x00000026032b7224 */ /* 0x000fee00078e022b */
.L_x_86:
[----:B-1----:R-:W-:Y:S01]  /*51c0*/  @!P1 ISETP.NE.AND P0, PT, R8, 0x1, PT ;  /* 0x000000010800980c */ /* 0x002fe20003f05270 */
[----:B------:R-:W-:Y:S01]  /*51d0*/  @!P1 IMAD.HI.U32 R2, R43, R9, RZ ;  /* 0x000000092b029227 */ /* 0x000fe200078e00ff */
[----:B------:R-:W-:Y:S01]  /*51e0*/  R2UR UR42, R15 ;  /* 0x000000000f2a72ca */ /* 0x000fe200000e0000 */
[----:B------:R-:W-:Y:S01]  /*51f0*/  BSSY.RECONVERGENT B6, `(.L_x_87) ;  /* 0x0000031000067945 */ /* 0x000fe20003800200 */
[----:B------:R-:W-:Y:S01]  /*5200*/  R2UR UR41, R14 ;  /* 0x000000000e2972ca */ /* 0x000fe200000e0000 */
[C---:B------:R-:W-:Y:S01]  /*5210*/  @!P1 IMAD.HI.U32 R0, R44.reuse, R10, RZ ;  /* 0x0000000a2c009227 */ /* 0x040fe200078e00ff */
[----:B------:R-:W-:Y:S02]  /*5220*/  @!P1 SHF.R.U32.HI R2, RZ, R12, R2 ;  /* 0x0000000cff029219 */ /* 0x000fe40000011602 */
[----:B------:R-:W-:Y:S01]  /*5230*/  @!P1 ISETP.NE.AND P2, PT, R7, 0x1, PT ;  /* 0x000000010700980c */ /* 0x000fe20003f45270 */
[----:B------:R-:W-:Y:S01]  /*5240*/  VIADD R105, R105, 0x1 ;  /* 0x0000000169697836 */ /* 0x000fe20000000000 */
[----:B------:R-:W-:Y:S02]  /*5250*/  @!P1 SEL R2, R43, R2, !P0 ;  /* 0x000000022b029207 */ /* 0x000fe40004000000 */
[----:B------:R-:W-:Y:S02]  /*5260*/  @!P1 SHF.R.U32.HI R0, RZ, R11, R0 ;  /* 0x0000000bff009219 */ /* 0x000fe40000011600 */
[----:B------:R-:W-:Y:S01]  /*5270*/  LOP3.LUT P0, RZ, R93, 0x1b0, RZ, 0xc0, !PT ;  /* 0x000001b05dff7812 */ /* 0x000fe2000780c0ff */
[----:B------:R-:W-:Y:S01]  /*5280*/  USHF.L.U32 UR42, UR42, 0x7, URZ ;  /* 0x000000072a2a7899 */ /* 0x000fe200080006ff */
[----:B------:R-:W-:Y:S01]  /*5290*/  @!P1 SEL R3, R44, R0, !P2 ;  /* 0x000000002c039207 */ /* 0x000fe20005000000 */
[----:B------:R-:W-:Y:S01]  /*52a0*/  USHF.L.U32 UR41, UR41, 0x7, URZ ;  /* 0x0000000729297899 */ /* 0x000fe200080006ff */
[----:B------:R-:W-:Y:S03]  /*52b0*/  @P4 SHF.R.U32.HI R94, RZ, 0x10, R17 ;  /* 0x00000010ff5e4819 */ /* 0x000fe60000011611 */
[----:B------:R-:W-:Y:S02]  /*52c0*/  @!P1 IMAD.IADD R0, R2, 0x1, -R3 ;  /* 0x0000000102009824 */ /* 0x000fe400078e0a03 */
[----:B------:R-:W-:Y:S02]  /*52d0*/  @!P1 IMAD.IADD R2, R3, 0x1, -R2 ;  /* 0x0000000103029824 */ /* 0x000fe400078e0a02 */
[----:B------:R-:W-:Y:S02]  /*52e0*/  @!P1 IMAD R44, R0, R7, R44 ;  /* 0x00000007002c9224 */ /* 0x000fe400078e022c */
[----:B------:R-:W-:Y:S01]  /*52f0*/  @!P1 IMAD R43, R2, R8, R43 ;  /* 0x00000008022b9224 */ /* 0x000fe200078e022b */
[----:B------:R-:W-:Y:S06]  /*5300*/  @!P0 BRA `(.L_x_88) ;  /* 0x00000000007c8947 */ /* 0x000fec0003800000 */
[----:B------:R-:W1:Y:S01]  /*5310*/  LDCU.64 UR8, c[0x4][0x80] ;  /* 0x01001000ff0877ac */ /* 0x000e620008000a00 */
[----:B------:R-:W-:Y:S01]  /*5320*/  MOV R2, 0x0 ;  /* 0x0000000000027802 */ /* 0x000fe20000000f00 */
[----:B------:R-:W-:Y:S02]  /*5330*/  HFMA2 R12, -RZ, RZ, 0, 5.9604644775390625e-08 ;  /* 0x00000001ff0c7431 */ /* 0x000fe400000001ff */
[----:B------:R-:W-:Y:S01]  /*5340*/  IMAD.MOV.U32 R8, RZ, RZ, 0x70 ;  /* 0x00000070ff087424 */ /* 0x000fe200078e00ff */
[----:B------:R2:W3:Y:S01]  /*5350*/  LDC.64 R14, c[0x4][R2] ;  /* 0x01000000020e7b82 */ /* 0x0004e20000000a00 */
[----:B------:R-:W4:Y:S01]  /*5360*/  LDCU.64 UR6, c[0x4][0x88] ;  /* 0x01001100ff0677ac */ /* 0x000f220008000a00 */
[----:B------:R-:W-:Y:S01]  /*5370*/  IMAD.MOV.U32 R13, RZ, RZ, RZ ;  /* 0x000000ffff0d7224 */ /* 0x000fe200078e00ff */
[----:B------:R-:W2:Y:S01]  /*5380*/  LDCU.64 UR4, c[0x4][0x8] ;  /* 0x01000100ff0477ac */ /* 0x000ea20008000a00 */
[----:B-1----:R-:W-:Y:S01]  /*5390*/  MOV R5, UR9 ;  /* 0x0000000900057c02 */ /* 0x002fe20008000f00 */
[----:B------:R-:W-:Y:S01]  /*53a0*/  IMAD.U32 R4, RZ, RZ, UR8 ;  /* 0x00000008ff047e24 */ /* 0x000fe2000f8e00ff */
[----:B----4-:R-:W-:Y:S01]  /*53b0*/  MOV R7, UR7 ;  /* 0x0000000700077c02 */ /* 0x010fe20008000f00 */
[----:B------:R-:W-:Y:S01]  /*53c0*/  IMAD.U32 R6, RZ, RZ, UR6 ;  /* 0x00000006ff067e24 */ /* 0x000fe2000f8e00ff */
[----:B--2---:R-:W-:Y:S01]  /*53d0*/  MOV R11, UR5 ;  /* 0x00000005000b7c02 */ /* 0x004fe20008000f00 */
[----:B------:R-:W-:Y:S02]  /*53e0*/  IMAD.U32 R10, RZ, RZ, UR4 ;  /* 0x00000004ff0a7e24 */ /* 0x000fe4000f8e00ff */
[----:B------:R-:W-:Y:S07]  /*53f0*/  LEPC R20, `(.L_x_89) ;  /* 0x000000001014794e */ /* 0x000fee0000000000 */
[----:B---3-5:R-:W-:Y:S05]  /*5400*/  CALL.ABS.NOINC R14 ;  /* 0x000000000e007343 */ /* 0x028fea0003c00000 */
.L_x_89:
[----:B------:R-:W1:Y:S01]  /*5410*/  LDCU.64 UR8, c[0x4][0x80] ;  /* 0x01001000ff0877ac */ /* 0x000e620008000a00 */
[----:B------:R-:W2:Y:S01]  /*5420*/  LDC.64 R2, c[0x4][R2] ;  /* 0x0100000002027b82 */ /* 0x000ea20000000a00 */
[----:B------:R-:W-:Y:S02]  /*5430*/  HFMA2 R12, -RZ, RZ, 0, 5.9604644775390625e-08 ;  /* 0x00000001ff0c7431 */ /* 0x000fe400000001ff */
[----:B------:R-:W-:Y:S02]  /*5440*/  IMAD.MOV.U32 R8, RZ, RZ, 0x70 ;  /* 0x00000070ff087424 */ /* 0x000fe400078e00ff */
[----:B------:R-:W-:Y:S01]  /*5450*/  IMAD.MOV.U32 R13, RZ, RZ, RZ ;  /* 0x000000ffff0d7224 */ /* 0x000fe200078e00ff */
[----:B------:R-:W3:Y:S01]  /*5460*/  LDCU.64 UR6, c[0x4][0x88] ;  /* 0x01001100ff0677ac */ /* 0x000ee20008000a00 */
[----:B------:R-:W4:Y:S01]  /*5470*/  LDCU.64 UR4, c[0x4][0x8] ;  /* 0x01000100ff0477ac */ /* 0x000f220008000a00 */
[----:B-1----:R-:W-:Y:S02]  /*5480*/  MOV R4, UR8 ;  /* 0x0000000800047c02 */ /* 0x002fe40008000f00 */
[----:B------:R-:W-:Y:S02]  /*5490*/  MOV R5, UR9 ;  /* 0x0000000900057c02 */ /* 0x000fe40008000f00 */
[----:B---3--:R-:W-:Y:S01]  /*54a0*/  MOV R7, UR7 ;  /* 0x0000000700077c02 */ /* 0x008fe20008000f00 */
[----:B------:R-:W-:Y:S01]  /*54b0*/  IMAD.U32 R6, RZ, RZ, UR6 ;  /* 0x00000006ff067e24 */ /* 0x000fe2000f8e00ff */
[----:B----4-:R-:W-:Y:S01]  /*54c0*/  MOV R11, UR5 ;  /* 0x00000005000b7c02 */ /* 0x010fe20008000f00 */
[----:B------:R-:W-:Y:S02]  /*54d0*/  IMAD.U32 R10, RZ, RZ, UR4 ;  /* 0x00000004ff0a7e24 */ /* 0x000fe4000f8e00ff */
[----:B------:R-:W-:Y:S07]  /*54e0*/  LEPC R20, `(.L_x_88) ;  /* 0x000000001014794e */ /* 0x000fee0000000000 */
[----:B--2---:R-:W-:Y:S05]  /*54f0*/  CALL.ABS.NOINC R2 ;  /* 0x0000000002007343 */ /* 0x004fea0003c00000 */
.L_x_88:
[----:B------:R-:W-:Y:S05]  /*5500*/  BSYNC.RECONVERGENT B6 ;  /* 0x0000000000067941 */ /* 0x000fea0003800200 */
.L_x_87:
[----:B------:R-:W-:Y:S01]  /*5510*/  ISETP.NE.U32.AND P4, PT, R82, RZ, PT ;  /* 0x000000ff5200720c */ /* 0x000fe20003f85070 */
[----:B------:R-:W-:Y:S01]  /*5520*/  UISETP.NE.AND UP2, UPT, UR50, URZ, UPT ;  /* 0x000000ff3200728c */ /* 0x000fe2000bf45270 */
[----:B------:R-:W-:Y:S01]  /*5530*/  ISETP.NE.U32.AND P2, PT, RZ, UR38, PT ;  /* 0x00000026ff007c0c */ /* 0x000fe2000bf45070 */
[----:B------:R-:W-:Y:S01]  /*5540*/  UISETP.NE.U32.AND UP1, UPT, UR44, URZ, UPT ;  /* 0x000000ff2c00728c */ /* 0x000fe2000bf25070 */
[----:B------:R-:W-:Y:S01]  /*5550*/  ISETP.NE.AND.EX P4, PT, R83, RZ, PT, P4 ;  /* 0x000000ff5300720c */ /* 0x000fe20003f85340 */
[----:B------:R-:W-:Y:S01]  /*5560*/  UPLOP3.LUT UP0, UPT, UPT, UPT, UPT, 0x40, 0x4 ;  /* 0x000000000004789c */ /* 0x000fe20003f0e870 */
[----:B------:R-:W-:Y:S01]  /*5570*/  ISETP.NE.AND.EX P2, PT, RZ, UR39, PT, P2 ;  /* 0x00000027ff007c0c */ /* 0x000fe2000bf45320 */
[----:B------:R-:W-:Y:S01]  /*5580*/  UISETP.NE.AND.EX UP1, UPT, UR45, URZ, UPT, UP1 ;  /* 0x000000ff2d00728c */ /* 0x000fe2000bf25310 */
[----:B------:R-:W-:Y:S04]  /*5590*/  PLOP3.LUT P1, PT, PT, PT, UP2, 0x80, 0x8 ;  /* 0x000000000008781c */ /* 0x000fe80003f2f028 */
[----:B------:R-:W-:Y:S06]  /*55a0*/  @UP2 UPLOP3.LUT UP0, UPT, UPT, UPT, UP1, 0x80, 0x8 ;  /* 0x000000000008289c */ /* 0x000fec0003f0f010 */
[----:B------:R-:W-:Y:S01]  /*55b0*/  PLOP3.LUT P0, PT, PT, PT, UP0, 0x80, 0x8 ;  /* 0x000000000008781c */ /* 0x000fe20003f0f008 */
[----:B------:R-:W-:Y:S01]  /*55c0*/  @!UPT UIADD3 URZ, UPT, UPT, URZ, URZ, URZ ;  /* 0x000000fffffff290 */ /* 0x000fe2000fffe0ff */
[----:B------:R-:W-:Y:S11]  /*55d0*/  BRA.U !UP1, `(.L_x_90) ;  /* 0x0000000109387547 */ /* 0x000ff6000b800000 */
[----:B------:R-:W-:Y:S01]  /*55e0*/  UISETP.NE.U32.AND UP0, UPT, UR38, URZ, UPT ;  /* 0x000000ff2600728c */ /* 0x000fe2000bf05070 */
[----:B------:R-:W-:Y:S02]  /*55f0*/  HFMA2 R0, -RZ, RZ, 0, 5.9604644775390625e-08 ;  /* 0x00000001ff007431 */ /* 0x000fe400000001ff */
[----:B------:R-:W-:Y:S01]  /*5600*/  IMAD.MOV.U32 R88, RZ, RZ, 0x1 ;  /* 0x00000001ff587424 */ /* 0x000fe200078e00ff */
[----:B------:R-:W-:Y:S06]  /*5610*/  UISETP.NE.AND.EX UP0, UPT, UR39, URZ, UPT, UP0 ;  /* 0x000000ff2700728c */ /* 0x000fec000bf05300 */
[----:B------:R-:W-:Y:S05]  /*5620*/  PLOP3.LUT P3, PT, PT, PT, UP0, 0x80, 0x8 ;  /* 0x000000000008781c */ /* 0x000fea0003f6f008 */
[----:B------:R-:W1:Y:S01]  /*5630*/  @UP0 LDCU.64 UR6, c[0x0][0x888] ;  /* 0x00011100ff0607ac */ /* 0x000e620008000a00 */
[----:B------:R-:W-:Y:S07]  /*5640*/  @UP0 UIMAD UR4, UR36, UR44, URZ ;  /* 0x0000002c240402a4 */ /* 0x000fee000f8e02ff */
[----:B------:R-:W-:Y:S01]  /*5650*/  @!P3 PRMT R88, R0, 0x7610, R88 ;  /* 0x000076100058b816 */ /* 0x000fe20000000058 */
[----:B-1----:R-:W-:Y:S03]  /*5660*/  @UP0 UIMAD.WIDE UR6, UR4, 0x4, UR6 ;  /* 0x00000004040608a5 */ /* 0x002fe6000f8e0206 */
[----:B------:R-:W1:Y:S03]  /*5670*/  @!UP0 LDCU UR4, c[0x0][0x880] ;  /* 0x00011000ff0487ac */ /* 0x000e660008000800 */
[----:B------:R-:W-:Y:S01]  /*5680*/  IMAD.U32 R2, RZ, RZ, UR6 ;  /* 0x00000006ff027e24 */ /* 0x000fe2000f8e00ff */
[----:B------:R-:W-:Y:S05]  /*5690*/  MOV R3, UR7 ;  /* 0x0000000700037c02 */ /* 0x000fea0008000f00 */
[----:B-----5:R2:W5:Y:S02]  /*56a0*/  @P3 LDG.E R49, desc[UR46][R2.64] ;  /* 0x0000002e02313981 */ /* 0x020564000c1e1900 */
[----:B-12---:R-:W-:Y:S02]  /*56b0*/  @!P3 IMAD.U32 R49, RZ, RZ, UR4 ;  /* 0x00000004ff31be24 */ /* 0x006fe4000f8e00ff */
.L_x_90:
[----:B------:R-:W-:Y:S05]  /*56c0*/  @!P4 BRA `(.L_x_91) ;  /* 0x000000000020c947 */ /* 0x000fea0003800000 */
[----:B------:R-:W-:Y:S04]  /*56d0*/  ISETP.NE.U32.AND P3, PT, R80, RZ, PT ;  /* 0x000000ff5000720c */ /* 0x000fe80003f65070 */
[----:B------:R-:W-:Y:S11]  /*56e0*/  ISETP.NE.AND.EX P3, PT, R81, RZ, PT, P3 ;  /* 0x000000ff5100720c */ /* 0x000ff60003f65330 */
[----:B------:R-:W-:Y:S02]  /*56f0*/  @!UPT UIADD3 URZ, UPT, UPT, URZ, URZ, URZ ;  /* 0x000000fffffff290 */ /* 0x000fe4000fffe0ff */
[----:B------:R-:W1:Y:S01]  /*5700*/  @P3 LDC.64 R2, c[0x0][0x8a8] ;  /* 0x00022a00ff023b82 */ /* 0x000e620000000a00 */
[----:B------:R-:W-:Y:S04]  /*5710*/  @P3 IMAD R0, R82, UR36, RZ ;  /* 0x0000002452003c24 */ /* 0x000fe8000f8e02ff */
[----:B-1----:R-:W-:Y:S05]  /*5720*/  @P3 IMAD.WIDE R2, R0, 0x4, R2 ;  /* 0x0000000400023825 */ /* 0x002fea00078e0202 */
[----:B-----5:R1:W5:Y:S02]  /*5730*/  @P3 LDG.E R47, desc[UR46][R2.64] ;  /* 0x0000002e022f3981 */ /* 0x020364000c1e1900 */
[----:B-1----:R-:W2:Y:S02]  /*5740*/  @!P3 LDC R47, c[0x0][0x8a0] ;  /* 0x00022800ff2fbb82 */ /* 0x002ea40000000800 */
.L_x_91:
[----:B-----5:R-:W-:Y:S01]  /*5750*/  FSETP.NEU.AND P3, PT, R49, RZ, PT ;  /* 0x000000ff3100720b */ /* 0x020fe20003f6d000 */
[----:B------:R-:W-:Y:S01]  /*5760*/  BSSY B1, `(.L_x_92) ;  /* 0x0000039000017945 */ /* 0x000fe20003800000 */
[----:B------:R-:W-:Y:S01]  /*5770*/  SEL R3, RZ, 0xffffffff, P2 ;  /* 0xffffffffff037807 */ /* 0x000fe20001000000 */
[----:B------:R-:W-:Y:S01]  /*5780*/  IMAD.MOV.U32 R66, RZ, RZ, 0x1 ;  /* 0x00000001ff427424 */ /* 0x000fe200078e00ff */
[----:B------:R-:W-:Y:S01]  /*5790*/  @P1 LOP3.LUT P2, RZ, R88, 0xff, RZ, 0xc0, !PT ;  /* 0x000000ff58ff1812 */ /* 0x000fe2000784c0ff */
[----:B------:R-:W-:Y:S01]  /*57a0*/  IMAD R48, R45, 0x80, R46 ;  /* 0x000000802d307824 */ /* 0x000fe200078e022e */
[----:B------:R-:W-:Y:S01]  /*57b0*/  @P1 SEL R0, RZ, 0xffffffff, P3 ;  /* 0xffffffffff001807 */ /* 0x000fe20001800000 */
[----:B------:R-:W-:Y:S01]  /*57c0*/  IMAD R106, R101, -0x10, R99 ;  /* 0xfffffff0656a7824 */ /* 0x000fe200078e0263 */
[----:B------:R-:W-:Y:S01]  /*57d0*/  LOP3.LUT R97, R97, 0x1, RZ, 0x3c, !PT ;  /* 0x0000000161617812 */ /* 0x000fe200078e3cff */
[----:B------:R-:W-:Y:S01]  /*57e0*/  IMAD.MOV.U32 R65, RZ, RZ, RZ ;  /* 0x000000ffff417224 */ /* 0x000fe200078e00ff */
[----:B------:R-:W-:Y:S02]  /*57f0*/  @P0 SEL R0, R3, R0, !P2 ;  /* 0x0000000003000207 */ /* 0x000fe40005000000 */
[----:B------:R-:W-:Y:S02]  /*5800*/  CS2R R78, SRZ ;  /* 0x00000000004e7805 */ /* 0x000fe4000001ff00 */
[----:B------:R-:W-:Y:S02]  /*5810*/  LEA R64, R45, UR48, 0x3 ;  /* 0x000000302d407c11 */ /* 0x000fe4000f8e18ff */
[----:B------:R-:W-:Y:S02]  /*5820*/  CS2R R76, SRZ ;  /* 0x00000000004c7805 */ /* 0x000fe4000001ff00 */
[----:B------:R-:W-:Y:S02]  /*5830*/  @P1 LOP3.LUT R0, R0, 0x1, RZ, 0xc0, !PT ;  /* 0x0000000100001812 */ /* 0x000fe400078ec0ff */
[----:B------:R-:W-:Y:S02]  /*5840*/  CS2R R70, SRZ ;  /* 0x0000000000467805 */ /* 0x000fe4000001ff00 */
[----:B------:R-:W-:Y:S02]  /*5850*/  PLOP3.LUT P2, PT, PT, PT, UP1, 0x80, 0x8 ;  /* 0x000000000008781c */ /* 0x000fe40003f4f018 */
[----:B------:R-:W-:Y:S02]  /*5860*/  CS2R R68, SRZ ;  /* 0x0000000000447805 */ /* 0x000fe4000001ff00 */
[----:B------:R-:W-:Y:S02]  /*5870*/  ISETP.NE.U32.OR P5, PT, R0, 0x1, !P1 ;  /* 0x000000010000780c */ /* 0x000fe40004fa5470 */
[----:B------:R-:W-:Y:S02]  /*5880*/  CS2R R62, SRZ ;  /* 0x00000000003e7805 */ /* 0x000fe4000001ff00 */
[----:B------:R-:W-:Y:S02]  /*5890*/  LOP3.LUT P4, R104, R88, 0xff, RZ, 0xc0, !PT ;  /* 0x000000ff58687812 */ /* 0x000fe4000788c0ff */
[----:B------:R-:W-:Y:S02]  /*58a0*/  CS2R R60, SRZ ;  /* 0x00000000003c7805 */ /* 0x000fe4000001ff00 */
[----:B------:R-:W-:Y:S02]  /*58b0*/  SEL R2, RZ, 0xffffffff, P3 ;  /* 0xffffffffff027807 */ /* 0x000fe40001800000 */
[----:B------:R-:W-:Y:S02]  /*58c0*/  CS2R R58, SRZ ;  /* 0x00000000003a7805 */ /* 0x000fe4000001ff00 */
[----:B------:R-:W-:Y:S02]  /*58d0*/  P2R R107, PR, RZ, 0x20 ;  /* 0x00000020ff6b7803 */ /* 0x000fe40000000000 */
[----:B------:R-:W-:Y:S02]  /*58e0*/  CS2R R56, SRZ ;  /* 0x0000000000387805 */ /* 0x000fe4000001ff00 */
[----:B------:R-:W-:Y:S02]  /*58f0*/  @P2 SEL R2, R3, R2, !P4 ;  /* 0x0000000203022207 */ /* 0x000fe40006000000 */
[----:B------:R-:W-:Y:S02]  /*5900*/  @P5 SHF.L.U32 R0, R97, 0x1f, RZ ;  /* 0x0000001f61005819 */ /* 0x000fe400000006ff */
[----:B------:R-:W-:Y:S02]  /*5910*/  LOP3.LUT R2, R2, 0x1, RZ, 0xc0, !PT ;  /* 0x0000000102027812 */ /* 0x000fe400078ec0ff */
[----:B------:R1:W3:Y:S02]  /*5920*/  @P5 SYNCS.PHASECHK.TRANS64.TRYWAIT P1, [UR48+0x60], R0 ;  /* 0x00006000ff0055a7 */ /* 0x0002e40008021130 */
[----:B------:R-:W-:Y:S04]  /*5930*/  ISETP.NE.U32.AND P2, PT, R2, 0x1, PT ;  /* 0x000000010200780c */ /* 0x000fe80003f45070 */
[----:B------:R-:W-:Y:S02]  /*5940*/  P2R R67, PR, RZ, 0x4 ;  /* 0x00000004ff437803 */ /* 0x000fe40000000000 */
[----:B-1----:R-:W-:Y:S04]  /*5950*/  SHF.L.U32 R0, R96, 0x1f, RZ ;  /* 0x0000001f60007819 */ /* 0x002fe800000006ff */
[----:B------:R1:W4:Y:S01]  /*5960*/  SYNCS.PHASECHK.TRANS64.TRYWAIT P0, [R64+URZ+0xd0], R0 ;  /* 0x0000d000400075a7 */ /* 0x00032200080011ff */
[----:B---3--:R-:W-:Y:S01]  /*5970*/  @P5 SEL R66, RZ, 0x1, !P1 ;  /* 0x00000001ff425807 */ /* 0x008fe20004800000 */
[----:B-1----:R-:W-:Y:S06]  /*5980*/  @!P5 BRA `(.L_x_93) ;  /* 0x000000000058d947 */ /* 0x002fec0003800000 */
[----:B------:R-:W-:Y:S01]  /*5990*/  IMAD.MOV.U32 R79, RZ, RZ, RZ ;  /* 0x000000ffff4f7224 */ /* 0x000fe200078e00ff */
[----:B------:R-:W-:Y:S01]  /*59a0*/  ISETP.NE.AND P1, PT, R66, RZ, PT ;  /* 0x000000ff4200720c */ /* 0x000fe20003f25270 */
[----:B------:R-:W-:Y:S01]  /*59b0*/  BSSY B0, `(.L_x_94) ;  /* 0x000000c000007945 */ /* 0x000fe20003800000 */
[----:B------:R-:W-:Y:S02]  /*59c0*/  CS2R R58, SRZ ;  /* 0x00000000003a7805 */ /* 0x000fe4000001ff00 */
[----:B------:R-:W-:Y:S02]  /*59d0*/  CS2R R56, SRZ ;  /* 0x0000000000387805 */ /* 0x000fe4000001ff00 */
[----:B------:R-:W-:Y:S02]  /*59e0*/  CS2R R62, SRZ ;  /* 0x00000000003e7805 */ /* 0x000fe4000001ff00 */
[----:B------:R-:W-:Y:S02]  /*59f0*/  CS2R R60, SRZ ;  /* 0x00000000003c7805 */ /* 0x000fe4000001ff00 */
[----:B------:R-:W-:Y:S02]  /*5a00*/  CS2R R70, SRZ ;  /* 0x0000000000467805 */ /* 0x000fe4000001ff00 */
[----:B------:R-:W-:Y:S02]  /*5a10*/  CS2R R68, SRZ ;  /* 0x0000000000447805 */ /* 0x000fe4000001ff00 */
[----:B------:R-:W-:Y:S01]  /*5a20*/  CS2R R76, SRZ ;  /* 0x00000000004c7805 */ /* 0x000fe2000001ff00 */
[----:B------:R-:W-:Y:S06]  /*5a30*/  @P1 BRA `(.L_x_95) ;  /* 0x00000000000c1947 */ /* 0x000fec0003800000 */
[----:B------:R-:W-:Y:S04]  /*5a40*/  SHF.L.U32 R3, R97, 0x1f, RZ ;  /* 0x0000001f61037819 */ /* 0x000fe800000006ff */
[----:B------:R-:W1:Y:S02]  /*5a50*/  SYNCS.PHASECHK.TRANS64.TRYWAIT P1, [UR48+0x60], R3 ;  /* 0x00006003ff0075a7 */ /* 0x000e640008021130 */
[----:B-1----:R-:W-:Y:S05]  /*5a60*/  @!P1 BRA `(.L_x_96) ;  /* 0x0000003c00949947 */ /* 0x002fea0003800000 */
.L_x_95:
[----:B------:R-:W-:Y:S05]  /*5a70*/  BSYNC B0 ;  /* 0x0000000000007941 */ /* 0x000fea0003800000 */
.L_x_94:
[----:B------:R-:W-:Y:S01]  /*5a80*/  ISETP.NE.AND P1, PT, R67, RZ, PT ;  /* 0x000000ff4300720c */ /* 0x000fe20003f25270 */
[----:B------:R-:W-:Y:S11]  /*5a90*/  HFMA2 R65, -RZ, RZ, 0, 5.9604644775390625e-08 ;  /* 0x00000001ff417431 */ /* 0x000ff600000001ff */
[----:B------:R-:W-:Y:S01]  /*5aa0*/  @!UPT UIADD3 URZ, UPT, UPT, URZ, URZ, URZ ;  /* 0x000000fffffff290 */ /* 0x000fe2000fffe0ff */
[----:B------:R3:W1:Y:S04]  /*5ab0*/  @P1 LDS.128 R56, [R100] ;  /* 0x0000000064381984 */ /* 0x0006680000000c00 */
[----:B------:R3:W1:Y:S04]  /*5ac0*/  @P1 LDS.128 R60, [R99+0x10] ;  /* 0x00001000633c1984 */ /* 0x0006680000000c00 */
[----:B------:R3:W1:Y:S04]  /*5ad0*/  @P1 LDS.128 R68, [R98+0x20] ;  /* 0x0000200062441984 */ /* 0x0006680000000c00 */
[----:B------:R3:W1:Y:S02]  /*5ae0*/  @P1 LDS.128 R76, [R106+0x30] ;  /* 0x000030006a4c1984 */ /* 0x0006640000000c00 */
.L_x_93:
[----:B------:R-:W-:Y:S05]  /*5af0*/  BSYNC B1 ;  /* 0x0000000000017941 */ /* 0x000fea0003800000 */
.L_x_92:
[----:B-1----:R-:W-:Y:S04]  /*5b00*/  SHF.R.U32.HI R2, RZ, 0x15, R48 ;  /* 0x00000015ff027819 */ /* 0x002fe80000011630 */
[----:B------:R-:W-:Y:S01]  /*5b10*/  LOP3.LUT P1, RZ, R2, 0x3, R92, 0x48, !PT ;  /* 0x0000000302ff7812 */ /* 0x000fe2000782485c */
[----:B------:R-:W-:Y:S01]  /*5b20*/  @!UPT UIADD3 URZ, UPT, UPT, URZ, URZ, URZ ;  /* 0x000000fffffff290 */ /* 0x000fe2000fffe0ff */
[----:B----4-:R-:W-:Y:S11]  /*5b30*/  @P0 BRA `(.L_x_97) ;  /* 0x0000000000080947 */ /* 0x010ff60003800000 */
[----:B------:R-:W1:Y:S02]  /*5b40*/  SYNCS.PHASECHK.TRANS64.TRYWAIT P0, [R64+URZ+0xd0], R0 ;  /* 0x0000d000400075a7 */ /* 0x000e6400080011ff */
[----:B-1----:R-:W-:Y:S05]  /*5b50*/  @!P0 BRA `(.L_x_98) ;  /* 0x0000003c00708947 */ /* 0x002fea0003800000 */
.L_x_97:
[----:B------:R-:W-:Y:S05]  /*5b60*/  @!P1 BRA `(.L_x_99) ;  /* 0x0000000000409947 */ /* 0x000fea0003800000 */
[----:B------:R-:W4:Y:S01]  /*5b70*/  LDCU.64 UR8, c[0x4][0x70] ;  /* 0x01000e00ff0877ac */ /* 0x000f220008000a00 */
[----:B------:R-:W-:Y:S01]  /*5b80*/  MOV R3, 0x0 ;  /* 0x0000000000037802 */ /* 0x000fe20000000f00 */
[----:B------:R-:W-:Y:S02]  /*5b90*/  HFMA2 R12, -RZ, RZ, 0, 5.9604644775390625e-08 ;  /* 0x00000001ff0c7431 */ /* 0x000fe400000001ff */
[----:B------:R-:W-:Y:S02]  /*5ba0*/  IMAD.MOV.U32 R8, RZ, RZ, 0x192 ;  /* 0x00000192ff087424 */ /* 0x000fe400078e00ff */
[----:B------:R-:W-:Y:S01]  /*5bb0*/  IMAD.MOV.U32 R13, RZ, RZ, RZ ;  /* 0x000000ffff0d7224 */ /* 0x000fe200078e00ff */
[----:B------:R-:W5:Y:S01]  /*5bc0*/  LDCU.64 UR6, c[0x4][0x78] ;  /* 0x01000f00ff0677ac */ /* 0x000f620008000a00 */
[----:B------:R-:W1:Y:S01]  /*5bd0*/  LDC.64 R2, c[0x4][R3] ;  /* 0x0100000003027b82 */ /* 0x000e620000000a00 */
[----:B------:R-:W2:Y:S01]  /*5be0*/  LDCU.64 UR4, c[0x4][0x10] ;  /* 0x01000200ff0477ac */ /* 0x000ea20008000a00 */
[----:B----4-:R-:W-:Y:S01]  /*5bf0*/  MOV R5, UR9 ;  /* 0x0000000900057c02 */ /* 0x010fe20008000f00 */
[----:B------:R-:W-:Y:S01]  /*5c00*/  IMAD.U32 R4, RZ, RZ, UR8 ;  /* 0x00000008ff047e24 */ /* 0x000fe2000f8e00ff */
[----:B-----5:R-:W-:Y:S01]  /*5c10*/  MOV R7, UR7 ;  /* 0x0000000700077c02 */ /* 0x020fe20008000f00 */
[----:B------:R-:W-:Y:S01]  /*5c20*/  IMAD.U32 R6, RZ, RZ, UR6 ;  /* 0x00000006ff067e24 */ /* 0x000fe2000f8e00ff */
[----:B--2---:R-:W-:Y:S01]  /*5c30*/  MOV R11, UR5 ;  /* 0x00000005000b7c02 */ /* 0x004fe20008000f00 */
[----:B------:R-:W-:Y:S02]  /*5c40*/  IMAD.U32 R10, RZ, RZ, UR4 ;  /* 0x00000004ff0a7e24 */ /* 0x000fe4000f8e00ff */
[----:B------:R-:W-:Y:S07]  /*5c50*/  LEPC R20, `(.L_x_99) ;  /* 0x000000001014794e */ /* 0x000fee0000000000 */
[----:B-1-3--:R-:W-:Y:S05]  /*5c60*/  CALL.ABS.NOINC R2 ;  /* 0x0000000002007343 */ /* 0x00afea0003c00000 */
.L_x_99:
[----:B------:R-:W-:Y:S01]  /*5c70*/  SHF.L.U32 R50, R56, 0x10, RZ ;  /* 0x0000001038327819 */ /* 0x000fe200000006ff */
[----:B------:R-:W-:Y:S05]  /*5c80*/  WARPSYNC.ALL ;  /* 0x0000000000007948 */ /* 0x000fea0003800000 */
[----:B------:R-:W-:Y:S01]  /*5c90*/  R2UR UR4, R48 ;  /* 0x00000000300472ca */ /* 0x000fe200000e0000 */
[----:B------:R-:W-:Y:S01]  /*5ca0*/  BSSY.RECONVERGENT B0, `(.L_x_100) ;  /* 0x0000088000007945 */ /* 0x000fe20003800200 */
[----:B------:R-:W-:Y:S02]  /*5cb0*/  LOP3.LUT R51, R56, 0xffff0000, RZ, 0xc0, !PT ;  /* 0xffff000038337812 */ /* 0x000fe400078ec0ff */
[----:B------:R-:W-:Y:S02]  /*5cc0*/  SHF.L.U32 R52, R57, 0x10, RZ ;  /* 0x0000001039347819 */ /* 0x000fe400000006ff */
[----:B------:R-:W-:Y:S07]  /*5cd0*/  ISETP.NE.AND P0, PT, R102, RZ, PT ;  /* 0x000000ff6600720c */ /* 0x000fee0003f05270 */
[----:B------:R-:W1:Y:S02]  /*5ce0*/  LDTM.x32 R4, tmem[UR4] ;  /* 0x00000004000479ee */ /* 0x000e6400082c0000 */
[C---:B-12---:R-:W-:Y:S01]  /*5cf0*/  FMUL R0, R47.reuse, R4 ;  /* 0x000000042f007220 */ /* 0x046fe20000400000 */
[C---:B------:R-:W-:Y:S01]  /*5d00*/  FMUL R2, R47.reuse, R5 ;  /* 0x000000052f027220 */ /* 0x040fe20000400000 */
[C---:B------:R-:W-:Y:S01]  /*5d10*/  FMUL R4, R47.reuse, R8 ;  /* 0x000000082f047220 */ /* 0x040fe20000400000 */
[C---:B------:R-:W-:Y:S01]  /*5d20*/  FMUL R3, R47.reuse, R6 ;  /* 0x000000062f037220 */ /* 0x040fe20000400000 */
[C---:B------:R-:W-:Y:S01]  /*5d30*/  FMUL R5, R47.reuse, R9 ;  /* 0x000000092f057220 */ /* 0x040fe20000400000 */
[C---:B------:R-:W-:Y:S01]  /*5d40*/  FMUL R8, R47.reuse, R12 ;  /* 0x0000000c2f087220 */ /* 0x040fe20000400000 */
[C---:B------:R-:W-:Y:S01]  /*5d50*/  FMUL R6, R47.reuse, R10 ;  /* 0x0000000a2f067220 */ /* 0x040fe20000400000 */
[C---:B------:R-:W-:Y:S01]  /*5d60*/  FMUL R9, R47.reuse, R13 ;  /* 0x0000000d2f097220 */ /* 0x040fe20000400000 */
[----:B------:R-:W-:Y:S01]  /*5d70*/  FMUL R12, R47, R16 ;  /* 0x000000102f0c7220 */ /* 0x000fe20000400000 */
[----:B------:R-:W-:Y:S01]  /*5d80*/  FFMA R0, R49, R50, R0 ;  /* 0x0000003231007223 */ /* 0x000fe20000000000 */
[C---:B------:R-:W-:Y:S01]  /*5d90*/  FMUL R10, R47.reuse, R14 ;  /* 0x0000000e2f0a7220 */ /* 0x040fe20000400000 */
[C---:B------:R-:W-:Y:S01]  /*5da0*/  FMUL R13, R47.reuse, R17 ;  /* 0x000000112f0d7220 */ /* 0x040fe20000400000 */
[----:B------:R-:W-:Y:S01]  /*5db0*/  FMUL R16, R47, R20 ;  /* 0x000000142f107220 */ /* 0x000fe20000400000 */
[----:B------:R-:W-:Y:S01]  /*5dc0*/  FFMA R2, R49, R51, R2 ;  /* 0x0000003331027223 */ /* 0x000fe20000000002 */
[C---:B------:R-:W-:Y:S01]  /*5dd0*/  FMUL R14, R47.reuse, R18 ;  /* 0x000000122f0e7220 */ /* 0x040fe20000400000 */
        /* <DEDUP_REMOVED lines=8> */
[----:B------:R-:W-:Y:S01]  /*5e60*/  LOP3.LUT R32, R57, 0xffff0000, RZ, 0xc0, !PT ;  /* 0xffff000039207812 */ /* 0x000fe200078ec0ff */
[C---:B------:R-:W-:Y:S01]  /*5e70*/  FMUL R26, R47.reuse, R30 ;  /* 0x0000001e2f1a7220 */ /* 0x040fe20000400000 */
[----:B------:R-:W-:Y:S01]  /*5e80*/  FMUL R29, R47, R33 ;  /* 0x000000212f1d7220 */ /* 0x000fe20000400000 */
[----:B------:R-:W-:Y:S01]  /*5e90*/  SHF.L.U32 R33, R58, 0x10, RZ ;  /* 0x000000103a217819 */ /* 0x000fe200000006ff */
[----:B------:R-:W-:Y:S01]  /*5ea0*/  FFMA R3, R49, R52, R3 ;  /* 0x0000003431037223 */ /* 0x000fe20000000003 */
[----:B------:R-:W-:Y:S01]  /*5eb0*/  F2FP.BF16.F32.PACK_AB R52, R2, R0 ;  /* 0x000000000234723e */ /* 0x000fe200000010ff */
[----:B------:R-:W-:Y:S01]  /*5ec0*/  FMUL R7, R47, R7 ;  /* 0x000000072f077220 */ /* 0x000fe20000400000 */
[----:B------:R-:W-:Y:S01]  /*5ed0*/  SHF.L.U32 R0, R59, 0x10, RZ ;  /* 0x000000103b007819 */ /* 0x000fe200000006ff */
[----:B------:R-:W-:Y:S01]  /*5ee0*/  FMUL R30, R47, R34 ;  /* 0x000000222f1e7220 */ /* 0x000fe20000400000 */
[----:B------:R-:W-:Y:S01]  /*5ef0*/  LOP3.LUT R34, R58, 0xffff0000, RZ, 0xc0, !PT ;  /* 0xffff00003a227812 */ /* 0x000fe200078ec0ff */
[----:B------:R-:W-:Y:S01]  /*5f00*/  FFMA R7, R49, R32, R7 ;  /* 0x0000002031077223 */ /* 0x000fe20000000007 */
[----:B------:R-:W-:Y:S01]  /*5f10*/  LOP3.LUT R2, R59, 0xffff0000, RZ, 0xc0, !PT ;  /* 0xffff00003b027812 */ /* 0x000fe200078ec0ff */
[----:B------:R-:W-:Y:S01]  /*5f20*/  FFMA R4, R49, R33, R4 ;  /* 0x0000002131047223 */ /* 0x000fe20000000004 */
[----:B------:R-:W-:Y:S01]  /*5f30*/  FMUL R11, R47, R11 ;  /* 0x0000000b2f0b7220 */ /* 0x000fe20000400000 */
[----:B------:R-:W-:Y:S01]  /*5f40*/  FFMA R5, R49, R34, R5 ;  /* 0x0000002231057223 */ /* 0x000fe20000000005 */
[----:B------:R-:W-:Y:S01]  /*5f50*/  F2FP.BF16.F32.PACK_AB R53, R7, R3 ;  /* 0x000000030735723e */ /* 0x000fe200000010ff */
[C---:B------:R-:W-:Y:S01]  /*5f60*/  FFMA R6, R49.reuse, R0, R6 ;  /* 0x0000000031067223 */ /* 0x040fe20000000006 */
[C---:B------:R-:W-:Y:S01]  /*5f70*/  SHF.L.U32 R0, R60.reuse, 0x10, RZ ;  /* 0x000000103c007819 */ /* 0x040fe200000006ff */
[----:B------:R-:W-:Y:S01]  /*5f80*/  FFMA R11, R49, R2, R11 ;  /* 0x00000002310b7223 */ /* 0x000fe2000000000b */
[----:B------:R-:W-:Y:S01]  /*5f90*/  LOP3.LUT R2, R60, 0xffff0000, RZ, 0xc0, !PT ;  /* 0xffff00003c027812 */ /* 0x000fe200078ec0ff */
[----:B------:R-:W-:Y:S01]  /*5fa0*/  FMUL R15, R47, R15 ;  /* 0x0000000f2f0f7220 */ /* 0x000fe20000400000 */
[----:B------:R-:W-:Y:S01]  /*5fb0*/  SHF.L.U32 R3, R61, 0x10, RZ ;  /* 0x000000103d037819 */ /* 0x000fe200000006ff */
[----:B------:R-:W-:Y:S01]  /*5fc0*/  FFMA R8, R49, R0, R8 ;  /* 0x0000000031087223 */ /* 0x000fe20000000008 */
[----:B------:R-:W-:Y:S01]  /*5fd0*/  LOP3.LUT R0, R61, 0xffff0000, RZ, 0xc0, !PT ;  /* 0xffff00003d007812 */ /* 0x000fe200078ec0ff */
[C---:B------:R-:W-:Y:S01]  /*5fe0*/  FFMA R9, R49.reuse, R2, R9 ;  /* 0x0000000231097223 */ /* 0x040fe20000000009 */
[C---:B------:R-:W-:Y:S01]  /*5ff0*/  SHF.L.U32 R2, R62.reuse, 0x10, RZ ;  /* 0x000000103e027819 */ /* 0x040fe200000006ff */
[----:B------:R-:W-:Y:S01]  /*6000*/  FFMA R10, R49, R3, R10 ;  /* 0x00000003310a7223 */ /* 0x000fe2000000000a */
[----:B------:R-:W-:Y:S01]  /*6010*/  SHF.L.U32 R3, R63, 0x10, RZ ;  /* 0x000000103f037819 */ /* 0x000fe200000006ff */
[C---:B------:R-:W-:Y:S01]  /*6020*/  FFMA R15, R49.reuse, R0, R15 ;  /* 0x00000000310f7223 */ /* 0x040fe2000000000f */
[----:B------:R-:W-:Y:S01]  /*6030*/  LOP3.LUT R0, R62, 0xffff0000, RZ, 0xc0, !PT ;  /* 0xffff00003e007812 */ /* 0x000fe200078ec0ff */
[----:B------:R-:W-:Y:S01]  /*6040*/  FFMA R12, R49, R2, R12 ;  /* 0x00000002310c7223 */ /* 0x000fe2000000000c */
[C---:B------:R-:W-:Y:S01]  /*6050*/  SHF.L.U32 R2, R68.reuse, 0x10, RZ ;  /* 0x0000001044027819 */ /* 0x040fe200000006ff */
[----:B------:R-:W-:Y:S01]  /*6060*/  FMUL R19, R47, R19 ;  /* 0x000000132f137220 */ /* 0x000fe20000400000 */
[----:B------:R-:W-:Y:S01]  /*6070*/  F2FP.BF16.F32.PACK_AB R54, R5, R4 ;  /* 0x000000040536723e */ /* 0x000fe200000010ff */
[----:B------:R-:W-:Y:S01]  /*6080*/  FFMA R13, R49, R0, R13 ;  /* 0x00000000310d7223 */ /* 0x000fe2000000000d */
[----:B------:R-:W-:Y:S01]  /*6090*/  LOP3.LUT R0, R63, 0xffff0000, RZ, 0xc0, !PT ;  /* 0xffff00003f007812 */ /* 0x000fe200078ec0ff */
[----:B------:R-:W-:Y:S01]  /*60a0*/  FFMA R14, R49, R3, R14 ;  /* 0x00000003310e7223 */ /* 0x000fe2000000000e */
[----:B------:R-:W-:Y:S01]  /*60b0*/  LOP3.LUT R3, R68, 0xffff0000, RZ, 0xc0, !PT ;  /* 0xffff000044037812 */ /* 0x000fe200078ec0ff */
[----:B------:R-:W-:Y:S01]  /*60c0*/  FMUL R23, R47, R23 ;  /* 0x000000172f177220 */ /* 0x000fe20000400000 */
[----:B------:R-:W-:Y:S01]  /*60d0*/  F2FP.BF16.F32.PACK_AB R55, R11, R6 ;  /* 0x000000060b37723e */ /* 0x000fe200000010ff */
[----:B------:R-:W-:Y:S01]  /*60e0*/  FFMA R19, R49, R0, R19 ;  /* 0x0000000031137223 */ /* 0x000fe20000000013 */
[----:B------:R-:W-:Y:S01]  /*60f0*/  SHF.L.U32 R0, R69, 0x10, RZ ;  /* 0x0000001045007819 */ /* 0x000fe200000006ff */
[----:B------:R-:W-:Y:S01]  /*6100*/  FFMA R16, R49, R2, R16 ;  /* 0x0000000231107223 */ /* 0x000fe20000000010 */
[----:B------:R-:W-:Y:S01]  /*6110*/  LOP3.LUT R2, R69, 0xffff0000, RZ, 0xc0, !PT ;  /* 0xffff000045027812 */ /* 0x000fe200078ec0ff */
[----:B------:R-:W-:Y:S01]  /*6120*/  FFMA R17, R49, R3, R17 ;  /* 0x0000000331117223 */ /* 0x000fe20000000011 */
[----:B------:R-:W-:Y:S01]  /*6130*/  SHF.L.U32 R3, R71, 0x10, RZ ;  /* 0x0000001047037819 */ /* 0x000fe200000006ff */
[----:B------:R-:W-:Y:S01]  /*6140*/  FFMA R18, R49, R0, R18 ;  /* 0x0000000031127223 */ /* 0x000fe20000000012 */
[C---:B------:R-:W-:Y:S01]  /*6150*/  SHF.L.U32 R0, R70.reuse, 0x10, RZ ;  /* 0x0000001046007819 */ /* 0x040fe200000006ff */
[----:B------:R1:W-:Y:S01]  /*6160*/  STS.128 [R100], R52 ;  /* 0x0000003464007388 */ /* 0x0003e20000000c00 */
[----:B------:R-:W-:Y:S01]  /*6170*/  F2FP.BF16.F32.PACK_AB R8, R9, R8 ;  /* 0x000000080908723e */ /* 0x000fe200000010ff */
[C---:B------:R-:W-:Y:S01]  /*6180*/  FFMA R23, R49.reuse, R2, R23 ;  /* 0x0000000231177223 */ /* 0x040fe20000000017 */
[----:B------:R-:W-:Y:S01]  /*6190*/  LOP3.LUT R2, R70, 0xffff0000, RZ, 0xc0, !PT ;  /* 0xffff000046027812 */ /* 0x000fe200078ec0ff */
[----:B------:R-:W-:Y:S01]  /*61a0*/  FFMA R20, R49, R0, R20 ;  /* 0x0000000031147223 */ /* 0x000fe20000000014 */
[----:B------:R-:W-:Y:S01]  /*61b0*/  LOP3.LUT R0, R71, 0xffff0000, RZ, 0xc0, !PT ;  /* 0xffff000047007812 */ /* 0x000fe200078ec0ff */
[----:B------:R-:W-:Y:S01]  /*61c0*/  FMUL R27, R47, R27 ;  /* 0x0000001b2f1b7220 */ /* 0x000fe20000400000 */
[----:B------:R-:W-:Y:S01]  /*61d0*/  F2FP.BF16.F32.PACK_AB R9, R15, R10 ;  /* 0x0000000a0f09723e */ /* 0x000fe200000010ff */
[C---:B------:R-:W-:Y:S01]  /*61e0*/  FFMA R21, R49.reuse, R2, R21 ;  /* 0x0000000231157223 */ /* 0x040fe20000000015 */
[C---:B------:R-:W-:Y:S01]  /*61f0*/  FFMA R22, R49.reuse, R3, R22 ;  /* 0x0000000331167223 */ /* 0x040fe20000000016 */
[----:B------:R-:W-:Y:S01]  /*6200*/  FFMA R27, R49, R0, R27 ;  /* 0x00000000311b7223 */ /* 0x000fe2000000001b */
[C---:B------:R-:W-:Y:S01]  /*6210*/  SHF.L.U32 R2, R76.reuse, 0x10, RZ ;  /* 0x000000104c027819 */ /* 0x040fe200000006ff */
[C---:B------:R-:W-:Y:S01]  /*6220*/  FMUL R31, R47.reuse, R31 ;  /* 0x0000001f2f1f7220 */ /* 0x040fe20000400000 */
[----:B------:R-:W-:Y:S01]  /*6230*/  LOP3.LUT R0, R76, 0xffff0000, RZ, 0xc0, !PT ;  /* 0xffff00004c007812 */ /* 0x000fe200078ec0ff */
[----:B------:R-:W-:Y:S01]  /*6240*/  FMUL R35, R47, R35 ;  /* 0x000000232f237220 */ /* 0x000fe20000400000 */
[----:B------:R-:W-:Y:S01]  /*6250*/  SHF.L.U32 R3, R77, 0x10, RZ ;  /* 0x000000104d037819 */ /* 0x000fe200000006ff */
[----:B------:R-:W-:Y:S01]  /*6260*/  FFMA R24, R49, R2, R24 ;  /* 0x0000000231187223 */ /* 0x000fe20000000018 */
[----:B------:R-:W-:Y:S01]  /*6270*/  F2FP.BF16.F32.PACK_AB R10, R13, R12 ;  /* 0x0000000c0d0a723e */ /* 0x000fe200000010ff */
[----:B------:R-:W-:Y:S01]  /*6280*/  FFMA R25, R49, R0, R25 ;  /* 0x0000000031197223 */ /* 0x000fe20000000019 */
[----:B------:R-:W-:Y:S01]  /*6290*/  F2FP.BF16.F32.PACK_AB R11, R19, R14 ;  /* 0x0000000e130b723e */ /* 0x000fe200000010ff */
[----:B------:R-:W-:Y:S01]  /*62a0*/  FFMA R26, R49, R3, R26 ;  /* 0x00000003311a7223 */ /* 0x000fe2000000001a */
[----:B------:R-:W-:Y:S02]  /*62b0*/  LOP3.LUT R0, R77, 0xffff0000, RZ, 0xc0, !PT ;  /* 0xffff00004d007812 */ /* 0x000fe400078ec0ff */
[C---:B------:R-:W-:Y:S01]  /*62c0*/  SHF.L.U32 R2, R78.reuse, 0x10, RZ ;  /* 0x000000104e027819 */ /* 0x040fe200000006ff */
[----:B------:R1:W-:Y:S01]  /*62d0*/  STS.128 [R99+0x10], R8 ;  /* 0x0000100863007388 */ /* 0x0003e20000000c00 */
[----:B------:R-:W-:Y:S01]  /*62e0*/  LOP3.LUT R3, R78, 0xffff0000, RZ, 0xc0, !PT ;  /* 0xffff00004e037812 */ /* 0x000fe200078ec0ff */
[----:B------:R-:W-:Y:S01]  /*62f0*/  FFMA R31, R49, R0, R31 ;  /* 0x00000000311f7223 */ /* 0x000fe2000000001f */
[----:B------:R-:W-:Y:S01]  /*6300*/  SHF.L.U32 R4, R79, 0x10, RZ ;  /* 0x000000104f047819 */ /* 0x000fe200000006ff */
[----:B------:R-:W-:Y:S01]  /*6310*/  FFMA R28, R49, R2, R28 ;  /* 0x00000002311c7223 */ /* 0x000fe2000000001c */
[----:B------:R-:W-:Y:S01]  /*6320*/  F2FP.BF16.F32.PACK_AB R16, R17, R16 ;  /* 0x000000101110723e */ /* 0x000fe200000010ff */
[----:B------:R-:W-:Y:S01]  /*6330*/  FFMA R29, R49, R3, R29 ;  /* 0x00000003311d7223 */ /* 0x000fe2000000001d */
[----:B------:R-:W-:Y:S01]  /*6340*/  LOP3.LUT R5, R79, 0xffff0000, RZ, 0xc0, !PT ;  /* 0xffff00004f057812 */ /* 0x000fe200078ec0ff */
[----:B------:R-:W-:Y:S01]  /*6350*/  FFMA R30, R49, R4, R30 ;  /* 0x00000004311e7223 */ /* 0x000fe2000000001e */
[----:B------:R-:W-:Y:S02]  /*6360*/  F2FP.BF16.F32.PACK_AB R17, R23, R18 ;  /* 0x000000121711723e */ /* 0x000fe400000010ff */
[----:B------:R-:W-:Y:S01]  /*6370*/  F2FP.BF16.F32.PACK_AB R18, R21, R20 ;  /* 0x000000141512723e */ /* 0x000fe200000010ff */
[----:B------:R-:W-:Y:S01]  /*6380*/  FFMA R35, R49, R5, R35 ;  /* 0x0000000531237223 */ /* 0x000fe20000000023 */
[----:B------:R-:W-:Y:S02]  /*6390*/  F2FP.BF16.F32.PACK_AB R19, R27, R22 ;  /* 0x000000161b13723e */ /* 0x000fe400000010ff */
[----:B------:R-:W-:Y:S02]  /*63a0*/  F2FP.BF16.F32.PACK_AB R24, R25, R24 ;  /* 0x000000181918723e */ /* 0x000fe400000010ff */
[----:B------:R-:W-:Y:S01]  /*63b0*/  F2FP.BF16.F32.PACK_AB R25, R31, R26 ;  /* 0x0000001a1f19723e */ /* 0x000fe200000010ff */
[----:B------:R1:W-:Y:S01]  /*63c0*/  STS.128 [R98+0x20], R16 ;  /* 0x0000201062007388 */ /* 0x0003e20000000c00 */
[----:B------:R-:W-:Y:S02]  /*63d0*/  F2FP.BF16.F32.PACK_AB R26, R29, R28 ;  /* 0x0000001c1d1a723e */ /* 0x000fe400000010ff */
[----:B------:R-:W-:Y:S05]  /*63e0*/  F2FP.BF16.F32.PACK_AB R27, R35, R30 ;  /* 0x0000001e231b723e */ /* 0x000fea00000010ff */
[----:B------:R1:W-:Y:S01]  /*63f0*/  STS.128 [R106+0x30], R24 ;  /* 0x000030186a007388 */ /* 0x0003e20000000c00 */
[----:B------:R-:W-:Y:S01]  /*6400*/  @!PT LDS RZ, [RZ] ;  /* 0x00000000fffff984 */ /* 0x000fe20000000800 */
[----:B------:R-:W-:Y:S01]  /*6410*/  @!PT LDS RZ, [RZ] ;  /* 0x00000000fffff984 */ /* 0x000fe20000000800 */
[----:B------:R-:W-:Y:S01]  /*6420*/  @!PT LDS RZ, [RZ] ;  /* 0x00000000fffff984 */ /* 0x000fe20000000800 */
[----:B------:R-:W-:Y:S01]  /*6430*/  @!PT LDS RZ, [RZ] ;  /* 0x00000000fffff984 */ /* 0x000fe20000000800 */
[----:B------:R2:W-:Y:S07]  /*6440*/  MEMBAR.ALL.CTA ;  /* 0x0000000000007992 */ /* 0x0005ee0000008000 */
[----:B--2---:R-:W2:Y:S02]  /*6450*/  FENCE.VIEW.ASYNC.S ;  /* 0x00000000000073c6 */ /* 0x004ea40000000000 */
[----:B--2---:R-:W-:Y:S06]  /*6460*/  BAR.SYNC.DEFER_BLOCKING 0x1, 0x80 ;  /* 0x0042000000007b1d */ /* 0x004fec0000010000 */
[----:B------:R-:W-:Y:S05]  /*6470*/  @P0 BRA `(.L_x_101) ;  /* 0x0000000000280947 */ /* 0x000fea0003800000 */
[----:B------:R-:W-:Y:S02]  /*6480*/  UIADD3 UR4, UPT, UPT, UR48, 0x200, URZ ;  /* 0x0000020030047890 */ /* 0x000fe4000fffe0ff */
[----:B------:R-:W-:Y:S01]  /*6490*/  UIADD3 UR6, UP0, UPT, UR52, 0x680, URZ ;  /* 0x0000068034067890 */ /* 0x000fe2000ff1e0ff */
[----:B------:R-:W-:Y:S03]  /*64a0*/  UMOV UR43, UR36 ;  /* 0x00000024002b7c82 */ /* 0x000fe60008000000 */
[----:B------:R-:W-:Y:S01]  /*64b0*/  MOV R93, UR4 ;  /* 0x00000004005d7c02 */ /* 0x000fe20008000f00 */
[----:B------:R-:W-:Y:S03]  /*64c0*/  UIADD3.X UR7, UPT, UPT, URZ, UR53, URZ, UP0, !UPT ;  /* 0x00000035ff077290 */ /* 0x000fe600087fe4ff */
[----:B------:R-:W-:Y:S11]  /*64d0*/  R2UR UR40, R93 ;  /* 0x000000005d2872ca */ /* 0x000ff600000e0000 */
[----:B------:R-:W-:Y:S02]  /*64e0*/  @!UPT UIADD3 URZ, UPT, UPT, URZ, URZ, URZ ;  /* 0x000000fffffff290 */ /* 0x000fe4000fffe0ff */
[----:B------:R2:W-:Y:S01]  /*64f0*/  UTMASTG.3D [UR40], [UR6] ;  /* 0x00000028060073b5 */ /* 0x0005e20008010000 */
[----:B------:R0:W-:Y:S01]  /*6500*/  UTMACMDFLUSH ;  /* 0x00000000000079b7 */ /* 0x0001e20000000000 */
[----:B--2---:R-:W-:Y:S04]  /*6510*/  DEPBAR.LE SB0, 0x1 ;  /* 0x000080400000791a */ /* 0x004fe80000000000 */
.L_x_101:
[----:B------:R-:W-:Y:S05]  /*6520*/  BSYNC.RECONVERGENT B0 ;  /* 0x0000000000007941 */ /* 0x000fea0003800200 */
.L_x_100:
[----:B------:R-:W-:Y:S01]  /*6530*/  BAR.SYNC.DEFER_BLOCKING 0x1, 0x80 ;  /* 0x0042000000007b1d */ /* 0x000fe20000010000 */
[----:B------:R-:W-:Y:S01]  /*6540*/  ISETP.NE.AND P1, PT, R107, RZ, PT ;  /* 0x000000ff6b00720c */ /* 0x000fe20003f25270 */
[----:B------:R-:W-:Y:S01]  /*6550*/  UISETP.NE.AND UP0, UPT, UR49, URZ, UPT ;  /* 0x000000ff3100728c */ /* 0x000fe2000bf05270 */
[----:B------:R-:W-:Y:S11]  /*6560*/  LEA R2, R65, UR48, 0x3 ;  /* 0x0000003041027c11 */ /* 0x000ff6000f8e18ff */
[----:B------:R-:W-:Y:S01]  /*6570*/  @P1 SHF.L.U32 R3, R97, 0x1f, RZ ;  /* 0x0000001f61031819 */ /* 0x000fe200000006ff */
[----:B------:R-:W-:Y:S06]  /*6580*/  BRA.U !UP0, `(.L_x_102) ;  /* 0x0000000108247547 */ /* 0x000fec000b800000 */
[----:B------:R-:W-:Y:S01]  /*6590*/  IMAD.U32 R4, RZ, RZ, UR51 ;  /* 0x00000033ff047e24 */ /* 0x000fe2000f8e00ff */
[----:B------:R-:W-:Y:S01]  /*65a0*/  MOV R0, UR37 ;  /* 0x0000002500007c02 */ /* 0x000fe20008000f00 */
[----:B------:R-:W-:Y:S03]  /*65b0*/  UIADD3 UR51, UPT, UPT, UR51, 0x1, URZ ;  /* 0x0000000133337890 */ /* 0x000fe6000fffe0ff */
[----:B------:R-:W-:Y:S01]  /*65c0*/  @P1 LEA R4, R4, UR48, 0x3 ;  /* 0x0000003004041c11 */ /* 0x000fe2000f8e18ff */
[----:B------:R-:W-:Y:S04]  /*65d0*/  UISETP.NE.AND UP0, UPT, UR51, 0x4, UPT ;  /* 0x000000043300788c */ /* 0x000fe8000bf05270 */
[----:B------:R-:W-:Y:S01]  /*65e0*/  @P1 VIADD R4, R4, 0x80 ;  /* 0x0000008004041836 */ /* 0x000fe20000000000 */
[----:B------:R-:W-:Y:S04]  /*65f0*/  USEL UR51, UR51, URZ, UP0 ;  /* 0x000000ff33337287 */ /* 0x000fe80008000000 */
[----:B------:R-:W-:Y:S04]  /*6600*/  @P1 PRMT R0, R0, 0x654, R4 ;  /* 0x0000065400001816 */ /* 0x000fe80000000004 */
[----:B------:R2:W-:Y:S04]  /*6610*/  @P1 SYNCS.ARRIVE.TRANS64.RED.A1T0 RZ, [R0+URZ], RZ ;  /* 0x000000ff00ff19a7 */ /* 0x0005e800081004ff */
.L_x_102:
[----:B------:R-:W4:Y:S01]  /*6620*/  @P1 SYNCS.PHASECHK.TRANS64.TRYWAIT P0, [R2+URZ+0x60], R3 ;  /* 0x00006003020015a7 */ /* 0x000f2200080011ff */
[----:B------:R-:W-:Y:S01]  /*6630*/  BSSY B1, `(.L_x_103) ;  /* 0x0000016000017945 */ /* 0x000fe20003800000 */
[----:B----4-:R-:W-:Y:S03]  /*6640*/  @P1 SEL R66, RZ, 0x1, !P0 ;  /* 0x00000001ff421807 */ /* 0x010fe60004000000 */
[----:B------:R-:W-:Y:S05]  /*6650*/  @!P1 BRA `(.L_x_104) ;  /* 0x00000000004c9947 */ /* 0x000fea0003800000 */
[----:B------:R-:W-:Y:S01]  /*6660*/  ISETP.NE.AND P0, PT, R66, RZ, PT ;  /* 0x000000ff4200720c */ /* 0x000fe20003f05270 */
[----:B------:R-:W-:Y:S01]  /*6670*/  BSSY B0, `(.L_x_105) ;  /* 0x000000b000007945 */ /* 0x000fe20003800000 */
[----:B------:R-:W-:Y:S11]  /*6680*/  ISETP.NE.AND P1, PT, R67, RZ, PT ;  /* 0x000000ff4300720c */ /* 0x000ff60003f25270 */
[----:B------:R-:W-:Y:S02]  /*6690*/  @!UPT UIADD3 URZ, UPT, UPT, URZ, URZ, URZ ;  /* 0x000000fffffff290 */ /* 0x000fe4000fffe0ff */
[C---:B------:R-:W-:Y:S01]  /*66a0*/  @P1 IMAD R6, R65.reuse, 0x2000, R100 ;  /* 0x0000200041061824 */ /* 0x040fe200078e0264 */
[C---:B------:R-:W-:Y:S01]  /*66b0*/  @P1 LEA R4, R65.reuse, R98, 0xd ;  /* 0x0000006241041211 */ /* 0x040fe200078e68ff */
[C---:B------:R-:W-:Y:S02]  /*66c0*/  @P1 IMAD R5, R65.reuse, 0x2000, R99 ;  /* 0x0000200041051824 */ /* 0x040fe400078e0263 */
[----:B------:R-:W-:Y:S01]  /*66d0*/  @P1 IMAD R3, R65, 0x2000, R106 ;  /* 0x0000200041031824 */ /* 0x000fe200078e026a */
[----:B------:R-:W-:Y:S06]  /*66e0*/  @P0 BRA `(.L_x_106) ;  /* 0x00000000000c0947 */ /* 0x000fec0003800000 */
[----:B--2---:R-:W-:Y:S04]  /*66f0*/  SHF.L.U32 R0, R97, 0x1f, RZ ;  /* 0x0000001f61007819 */ /* 0x004fe800000006ff */
[----:B------:R-:W2:Y:S02]  /*6700*/  SYNCS.PHASECHK.TRANS64.TRYWAIT P0, [R2+URZ+0x60], R0 ;  /* 0x00006000020075a7 */ /* 0x000ea400080011ff */
[----:B--2---:R-:W-:Y:S05]  /*6710*/  @!P0 BRA `(.L_x_107) ;  /* 0x0000003000948947 */ /* 0x004fea0003800000 */
.L_x_106:
[----:B------:R-:W-:Y:S05]  /*6720*/  BSYNC B0 ;  /* 0x0000000000007941 */ /* 0x000fea0003800000 */
.L_x_105:
[----:B------:R-:W-:Y:S02]  /*6730*/  ISETP.NE.AND P0, PT, R67, RZ, PT ;  /* 0x000000ff4300720c */ /* 0x000fe40003f05270 */
[----:B------:R-:W-:Y:S11]  /*6740*/  IADD3 R65, PT, PT, R65, 0x1, RZ ;  /* 0x0000000141417810 */ /* 0x000ff60007ffe0ff */
[----:B------:R4:W1:Y:S04]  /*6750*/  @P0 LDS.128 R56, [R6] ;  /* 0x0000000006380984 */ /* 0x0008680000000c00 */
[----:B------:R4:W1:Y:S04]  /*6760*/  @P0 LDS.128 R60, [R5+0x10] ;  /* 0x00001000053c0984 */ /* 0x0008680000000c00 */
[----:B------:R4:W1:Y:S04]  /*6770*/  @P0 LDS.128 R68, [R4+0x20] ;  /* 0x0000200004440984 */ /* 0x0008680000000c00 */
[----:B------:R4:W1:Y:S02]  /*6780*/  @P0 LDS.128 R76, [R3+0x30] ;  /* 0x00003000034c0984 */ /* 0x0008640000000c00 */
.L_x_104:
[----:B------:R-:W-:Y:S05]  /*6790*/  BSYNC B1 ;  /* 0x0000000000017941 */ /* 0x000fea0003800000 */
.L_x_103:
[----:B--2---:R-:W-:Y:S05]  /*67a0*/  VIADD R0, R48, 0x20 ;  /* 0x0000002030007836 */ /* 0x004fea0000000000 */
[----:B------:R-:W-:Y:S04]  /*67b0*/  SHF.R.U32.HI R0, RZ, 0x15, R0 ;  /* 0x00000015ff007819 */ /* 0x000fe80000011600 */
[----:B------:R-:W-:Y:S11]  /*67c0*/  LOP3.LUT P0, RZ, R0, 0x3, R92, 0x48, !PT ;  /* 0x0000000300ff7812 */ /* 0x000ff6000780485c */
[----:B------:R-:W-:Y:S02]  /*67d0*/  @!UPT UIADD3 URZ, UPT, UPT, URZ, URZ, URZ ;  /* 0x000000fffffff290 */ /* 0x000fe4000fffe0ff */
[----:B------:R-:W-:Y:S05]  /*67e0*/  @!P0 BRA `(.L_x_108) ;  /* 0x0000000000408947 */ /* 0x000fea0003800000 */
[----:B------:R-:W2:Y:S01]  /*67f0*/  LDCU.64 UR8, c[0x4][0x70] ;  /* 0x01000e00ff0877ac */ /* 0x000ea20008000a00 */
[----:B----4-:R-:W-:Y:S01]  /*6800*/  MOV R3, 0x0 ;  /* 0x0000000000037802 */ /* 0x010fe20000000f00 */
[----:B------:R-:W-:Y:S02]  /*6810*/  HFMA2 R12, -RZ, RZ, 0, 5.9604644775390625e-08 ;  /* 0x00000001ff0c7431 */ /* 0x000fe400000001ff */
[----:B-1----:R-:W-:Y:S02]  /*6820*/  IMAD.MOV.U32 R8, RZ, RZ, 0x192 ;  /* 0x00000192ff087424 */ /* 0x002fe400078e00ff */
[----:B------:R-:W-:Y:S01]  /*6830*/  IMAD.MOV.U32 R13, RZ, RZ, RZ ;  /* 0x000000ffff0d7224 */ /* 0x000fe200078e00ff */
[----:B------:R-:W1:Y:S01]  /*6840*/  LDCU.64 UR6, c[0x4][0x78] ;  /* 0x01000f00ff0677ac */ /* 0x000e620008000a00 */
[----:B------:R-:W4:Y:S01]  /*6850*/  LDC.64 R2, c[0x4][R3] ;  /* 0x0100000003027b82 */ /* 0x000f220000000a00 */
[----:B------:R-:W5:Y:S01]  /*6860*/  LDCU.64 UR4, c[0x4][0x10] ;  /* 0x01000200ff0477ac */ /* 0x000f620008000a00 */
[----:B--2---:R-:W-:Y:S01]  /*6870*/  MOV R5, UR9 ;  /* 0x0000000900057c02 */ /* 0x004fe20008000f00 */
[----:B------:R-:W-:Y:S01]  /*6880*/  IMAD.U32 R4, RZ, RZ, UR8 ;  /* 0x00000008ff047e24 */ /* 0x000fe2000f8e00ff */
[----:B-1----:R-:W-:Y:S01]  /*6890*/  MOV R7, UR7 ;  /* 0x0000000700077c02 */ /* 0x002fe20008000f00 */
[----:B------:R-:W-:Y:S01]  /*68a0*/  IMAD.U32 R6, RZ, RZ, UR6 ;  /* 0x00000006ff067e24 */ /* 0x000fe2000f8e00ff */
[----:B-----5:R-:W-:Y:S01]  /*68b0*/  MOV R11, UR5 ;  /* 0x00000005000b7c02 */ /* 0x020fe20008000f00 */
[----:B------:R-:W-:Y:S02]  /*68c0*/  IMAD.U32 R10, RZ, RZ, UR4 ;  /* 0x00000004ff0a7e24 */ /* 0x000fe4000f8e00ff */
[----:B------:R-:W-:Y:S07]  /*68d0*/  LEPC R20, `(.L_x_108) ;  /* 0x000000001014794e */ /* 0x000fee0000000000 */
[----:B---34-:R-:W-:Y:S05]  /*68e0*/  CALL.ABS.NOINC R2 ;  /* 0x0000000002007343 */ /* 0x018fea0003c00000 */
.L_x_108:
[----:B------:R-:W-:Y:S01]  /*68f0*/  ISETP.NE.AND P6, PT, R107, RZ, PT ;  /* 0x000000ff6b00720c */ /* 0x000fe20003fc5270 */
[----:B------:R-:W-:Y:S05]  /*6900*/  WARPSYNC.ALL ;  /* 0x0000000000007948 */ /* 0x000fea0003800000 */
[----:B------:R-:W-:Y:S01]  /*6910*/  R2UR UR4, R48 ;  /* 0x00000000300472ca */ /* 0x000fe200000e0000 */
[----:B------:R-:W-:Y:S01]  /*6920*/  BSSY.RECONVERGENT B0, `(.L_x_109) ;  /* 0x000008f000007945 */ /* 0x000fe20003800200 */
[----:B------:R-:W-:Y:S02]  /*6930*/  MOV R50, UR51 ;  /* 0x0000003300327c02 */ /* 0x000fe40008000f00 */
[----:B-1--4-:R-:W-:Y:S02]  /*6940*/  SHF.L.U32 R3, R56, 0x10, RZ ;  /* 0x0000001038037819 */ /* 0x012fe400000006ff */
[----:B------:R-:W-:Y:S02]  /*6950*/  MOV R72, UR37 ;  /* 0x0000002500487c02 */ /* 0x000fe40008000f00 */
[----:B------:R-:W-:Y:S02]  /*6960*/  @P6 LEA R50, R50, UR48, 0x3 ;  /* 0x0000003032326c11 */ /* 0x000fe4000f8e18ff */
[C---:B------:R-:W-:Y:S02]  /*6970*/  LOP3.LUT R51, R57.reuse, 0xffff0000, RZ, 0xc0, !PT ;  /* 0xffff000039337812 */ /* 0x040fe400078ec0ff */
[----:B------:R-:W-:Y:S01]  /*6980*/  @P6 IADD3 R50, PT, PT, R50, 0x80, RZ ;  /* 0x0000008032326810 */ /* 0x000fe20007ffe0ff */
[----:B------:R-:W1:Y:S01]  /*6990*/  LDTM.x32 R4, tmem[UR4+0x20] ;  /* 0x00002004000479ee */ /* 0x000e6200082c0000 */
[----:B------:R-:W-:Y:S02]  /*69a0*/  ISETP.NE.AND P0, PT, R102, RZ, PT ;  /* 0x000000ff6600720c */ /* 0x000fe40003f05270 */
[----:B------:R-:W-:Y:S02]  /*69b0*/  @P6 PRMT R72, R72, 0x654, R50 ;  /* 0x0000065448486816 */ /* 0x000fe40000000032 */
[----:B------:R-:W-:Y:S01]  /*69c0*/  SHF.L.U32 R50, R57, 0x10, RZ ;  /* 0x0000001039327819 */ /* 0x000fe200000006ff */
[C---:B-1----:R-:W-:Y:S01]  /*69d0*/  FMUL R0, R47.reuse, R4 ;  /* 0x000000042f007220 */ /* 0x042fe20000400000 */
[----:B------:R-:W-:Y:S01]  /*69e0*/  LOP3.LUT R4, R56, 0xffff0000, RZ, 0xc0, !PT ;  /* 0xffff000038047812 */ /* 0x000fe200078ec0ff */
[C---:B------:R-:W-:Y:S01]  /*69f0*/  FMUL R2, R47.reuse, R5 ;  /* 0x000000052f027220 */ /* 0x040fe20000400000 */
[----:B------:R-:W-:Y:S01]  /*6a00*/  FMUL R7, R47, R7 ;  /* 0x000000072f077220 */ /* 0x000fe20000400000 */
[----:B------:R-:W-:Y:S01]  /*6a10*/  FFMA R0, R49, R3, R0 ;  /* 0x0000000331007223 */ /* 0x000fe20000000000 */
[----:B------:R-:W-:Y:S01]  /*6a20*/  FMUL R3, R47, R6 ;  /* 0x000000062f037220 */ /* 0x000fe20000400000 */
[----:B------:R-:W-:Y:S01]  /*6a30*/  FFMA R2, R49, R4, R2 ;  /* 0x0000000431027223 */ /* 0x000fe20000000002 */
[C---:B------:R-:W-:Y:S01]  /*6a40*/  FMUL R4, R47.reuse, R8 ;  /* 0x000000082f047220 */ /* 0x040fe20000400000 */
[C---:B------:R-:W-:Y:S01]  /*6a50*/  FMUL R8, R47.reuse, R12 ;  /* 0x0000000c2f087220 */ /* 0x040fe20000400000 */
[C---:B------:R-:W-:Y:S01]  /*6a60*/  FMUL R12, R47.reuse, R16 ;  /* 0x000000102f0c7220 */ /* 0x040fe20000400000 */
[C---:B------:R-:W-:Y:S01]  /*6a70*/  FMUL R16, R47.reuse, R20 ;  /* 0x000000142f107220 */ /* 0x040fe20000400000 */
[----:B------:R-:W-:Y:S01]  /*6a80*/  F2FP.BF16.F32.PACK_AB R52, R2, R0 ;  /* 0x000000000234723e */ /* 0x000fe200000010ff */
[C---:B------:R-:W-:Y:S01]  /*6a90*/  FMUL R20, R47.reuse, R24 ;  /* 0x000000182f147220 */ /* 0x040fe20000400000 */
[C---:B------:R-:W-:Y:S01]  /*6aa0*/  LOP3.LUT R0, R58.reuse, 0xffff0000, RZ, 0xc0, !PT ;  /* 0xffff00003a007812 */ /* 0x040fe200078ec0ff */
[----:B------:R-:W-:Y:S01]  /*6ab0*/  FMUL R24, R47, R28 ;  /* 0x0000001c2f187220 */ /* 0x000fe20000400000 */
[----:B------:R-:W-:Y:S01]  /*6ac0*/  SHF.L.U32 R2, R59, 0x10, RZ ;  /* 0x000000103b027819 */ /* 0x000fe200000006ff */
[C---:B------:R-:W-:Y:S01]  /*6ad0*/  FMUL R28, R47.reuse, R32 ;  /* 0x000000202f1c7220 */ /* 0x040fe20000400000 */
[----:B------:R-:W-:Y:S01]  /*6ae0*/  SHF.L.U32 R32, R58, 0x10, RZ ;  /* 0x000000103a207819 */ /* 0x000fe200000006ff */
[----:B------:R-:W-:Y:S01]  /*6af0*/  FMUL R5, R47, R9 ;  /* 0x000000092f057220 */ /* 0x000fe20000400000 */
[C---:B------:R-:W-:Y:S01]  /*6b00*/  FFMA R3, R49.reuse, R50, R3 ;  /* 0x0000003231037223 */ /* 0x040fe20000000003 */
[----:B------:R-:W-:Y:S01]  /*6b10*/  FFMA R7, R49, R51, R7 ;  /* 0x0000003331077223 */ /* 0x000fe20000000007 */
[----:B------:R-:W-:Y:S01]  /*6b20*/  FMUL R6, R47, R10 ;  /* 0x0000000a2f067220 */ /* 0x000fe20000400000 */
[----:B------:R-:W-:Y:S01]  /*6b30*/  FFMA R4, R49, R32, R4 ;  /* 0x0000002031047223 */ /* 0x000fe20000000004 */
[----:B------:R-:W-:Y:S01]  /*6b40*/  LOP3.LUT R32, R59, 0xffff0000, RZ, 0xc0, !PT ;  /* 0xffff00003b207812 */ /* 0x000fe200078ec0ff */
[----:B------:R-:W-:Y:S01]  /*6b50*/  FFMA R5, R49, R0, R5 ;  /* 0x0000000031057223 */ /* 0x000fe20000000005 */
[C---:B------:R-:W-:Y:S01]  /*6b60*/  SHF.L.U32 R0, R60.reuse, 0x10, RZ ;  /* 0x000000103c007819 */ /* 0x040fe200000006ff */
[----:B------:R-:W-:Y:S01]  /*6b70*/  FMUL R11, R47, R11 ;  /* 0x0000000b2f0b7220 */ /* 0x000fe20000400000 */
[----:B------:R-:W-:Y:S01]  /*6b80*/  F2FP.BF16.F32.PACK_AB R53, R7, R3 ;  /* 0x000000030735723e */ /* 0x000fe200000010ff */
[C---:B------:R-:W-:Y:S01]  /*6b90*/  FFMA R6, R49.reuse, R2, R6 ;  /* 0x0000000231067223 */ /* 0x040fe20000000006 */
[----:B------:R-:W-:Y:S01]  /*6ba0*/  LOP3.LUT R2, R60, 0xffff0000, RZ, 0xc0, !PT ;  /* 0xffff00003c027812 */ /* 0x000fe200078ec0ff */
[----:B------:R-:W-:Y:S01]  /*6bb0*/  FFMA R11, R49, R32, R11 ;  /* 0x00000020310b7223 */ /* 0x000fe2000000000b */
[----:B------:R-:W-:Y:S01]  /*6bc0*/  SHF.L.U32 R3, R61, 0x10, RZ ;  /* 0x000000103d037819 */ /* 0x000fe200000006ff */
[----:B------:R-:W-:Y:S01]  /*6bd0*/  FFMA R8, R49, R0, R8 ;  /* 0x0000000031087223 */ /* 0x000fe20000000008 */
[----:B------:R-:W-:Y:S01]  /*6be0*/  LOP3.LUT R0, R61, 0xffff0000, RZ, 0xc0, !PT ;  /* 0xffff00003d007812 */ /* 0x000fe200078ec0ff */
[----:B------:R-:W-:Y:S01]  /*6bf0*/  FMUL R9, R47, R13 ;  /* 0x0000000d2f097220 */ /* 0x000fe20000400000 */
[----:B------:R-:W-:Y:S01]  /*6c00*/  F2FP.BF16.F32.PACK_AB R54, R5, R4 ;  /* 0x000000040536723e */ /* 0x000fe200000010ff */
[----:B------:R-:W-:Y:S01]  /*6c10*/  FMUL R10, R47, R14 ;  /* 0x0000000e2f0a7220 */ /* 0x000fe20000400000 */
[----:B------:R-:W-:Y:S01]  /*6c20*/  F2FP.BF16.F32.PACK_AB R55, R11, R6 ;  /* 0x000000060b37723e */ /* 0x000fe200000010ff */
[----:B------:R-:W-:Y:S01]  /*6c30*/  FMUL R15, R47, R15 ;  /* 0x0000000f2f0f7220 */ /* 0x000fe20000400000 */
[----:B------:R-:W-:Y:S01]  /*6c40*/  SHF.L.U32 R4, R77, 0x10, RZ ;  /* 0x000000104d047819 */ /* 0x000fe200000006ff */
[C---:B------:R-:W-:Y:S01]  /*6c50*/  FFMA R9, R49.reuse, R2, R9 ;  /* 0x0000000231097223 */ /* 0x040fe20000000009 */
[C---:B------:R-:W-:Y:S01]  /*6c60*/  SHF.L.U32 R2, R62.reuse, 0x10, RZ ;  /* 0x000000103e027819 */ /* 0x040fe200000006ff */
[C---:B------:R-:W-:Y:S01]  /*6c70*/  FFMA R10, R49.reuse, R3, R10 ;  /* 0x00000003310a7223 */ /* 0x040fe2000000000a */
[----:B------:R-:W-:Y:S01]  /*6c80*/  LOP3.LUT R3, R62, 0xffff0000, RZ, 0xc0, !PT ;  /* 0xffff00003e037812 */ /* 0x000fe200078ec0ff */
[----:B------:R-:W-:Y:S01]  /*6c90*/  FFMA R15, R49, R0, R15 ;  /* 0x00000000310f7223 */ /* 0x000fe2000000000f */
[----:B------:R-:W-:Y:S01]  /*6ca0*/  SHF.L.U32 R0, R63, 0x10, RZ ;  /* 0x000000103f007819 */ /* 0x000fe200000006ff */
[----:B------:R-:W-:Y:S01]  /*6cb0*/  FMUL R13, R47, R17 ;  /* 0x000000112f0d7220 */ /* 0x000fe20000400000 */
[----:B------:R-:W-:Y:S01]  /*6cc0*/  F2FP.BF16.F32.PACK_AB R8, R9, R8 ;  /* 0x000000080908723e */ /* 0x000fe200000010ff */
[----:B------:R-:W-:Y:S01]  /*6cd0*/  FMUL R14, R47, R18 ;  /* 0x000000122f0e7220 */ /* 0x000fe20000400000 */
[----:B------:R-:W-:Y:S01]  /*6ce0*/  F2FP.BF16.F32.PACK_AB R9, R15, R10 ;  /* 0x0000000a0f09723e */ /* 0x000fe200000010ff */
[----:B------:R-:W-:Y:S01]  /*6cf0*/  FFMA R12, R49, R2, R12 ;  /* 0x00000002310c7223 */ /* 0x000fe2000000000c */
[----:B------:R-:W-:Y:S01]  /*6d00*/  LOP3.LUT R2, R63, 0xffff0000, RZ, 0xc0, !PT ;  /* 0xffff00003f027812 */ /* 0x000fe200078ec0ff */
[----:B------:R-:W-:Y:S01]  /*6d10*/  FFMA R13, R49, R3, R13 ;  /* 0x00000003310d7223 */ /* 0x000fe2000000000d */
[----:B------:R-:W-:Y:S01]  /*6d20*/  SHF.L.U32 R3, R69, 0x10, RZ ;  /* 0x0000001045037819 */ /* 0x000fe200000006ff */
[----:B------:R-:W-:Y:S01]  /*6d30*/  FFMA R14, R49, R0, R14 ;  /* 0x00000000310e7223 */ /* 0x000fe2000000000e */
[C---:B------:R-:W-:Y:S01]  /*6d40*/  SHF.L.U32 R0, R68.reuse, 0x10, RZ ;  /* 0x0000001044007819 */ /* 0x040fe200000006ff */
[----:B------:R-:W-:Y:S01]  /*6d50*/  FMUL R19, R47, R19 ;  /* 0x000000132f137220 */ /* 0x000fe20000400000 */
[----:B------:R-:W-:Y:S01]  /*6d60*/  F2FP.BF16.F32.PACK_AB R10, R13, R12 ;  /* 0x0000000c0d0a723e */ /* 0x000fe200000010ff */
[----:B------:R-:W-:Y:S01]  /*6d70*/  FMUL R17, R47, R21 ;  /* 0x000000152f117220 */ /* 0x000fe20000400000 */
[----:B------:R-:W-:Y:S01]  /*6d80*/  LOP3.LUT R5, R79, 0xffff0000, RZ, 0xc0, !PT ;  /* 0xffff00004f057812 */ /* 0x000fe200078ec0ff */
[C---:B------:R-:W-:Y:S01]  /*6d90*/  FFMA R19, R49.reuse, R2, R19 ;  /* 0x0000000231137223 */ /* 0x040fe20000000013 */
[----:B------:R-:W-:Y:S01]  /*6da0*/  LOP3.LUT R2, R68, 0xffff0000, RZ, 0xc0, !PT ;  /* 0xffff000044027812 */ /* 0x000fe200078ec0ff */
[----:B------:R1:W-:Y:S01]  /*6db0*/  STS.128 [R100+0x2000], R52 ;  /* 0x0020003464007388 */ /* 0x0003e20000000c00 */
[----:B------:R-:W-:Y:S01]  /*6dc0*/  FFMA R16, R49, R0, R16 ;  /* 0x0000000031107223 */ /* 0x000fe20000000010 */
[----:B------:R-:W-:Y:S01]  /*6dd0*/  LOP3.LUT R0, R69, 0xffff0000, RZ, 0xc0, !PT ;  /* 0xffff000045007812 */ /* 0x000fe200078ec0ff */
[----:B------:R-:W-:Y:S01]  /*6de0*/  FMUL R18, R47, R22 ;  /* 0x000000162f127220 */ /* 0x000fe20000400000 */
[----:B------:R-:W-:Y:S01]  /*6df0*/  F2FP.BF16.F32.PACK_AB R11, R19, R14 ;  /* 0x0000000e130b723e */ /* 0x000fe200000010ff */
[----:B------:R-:W-:Y:S01]  /*6e00*/  FMUL R23, R47, R23 ;  /* 0x000000172f177220 */ /* 0x000fe20000400000 */
[C---:B------:R-:W-:Y:S01]  /*6e10*/  FFMA R17, R49.reuse, R2, R17 ;  /* 0x0000000231117223 */ /* 0x040fe20000000011 */
[C---:B------:R-:W-:Y:S01]  /*6e20*/  SHF.L.U32 R2, R70.reuse, 0x10, RZ ;  /* 0x0000001046027819 */ /* 0x040fe200000006ff */
[----:B------:R-:W-:Y:S01]  /*6e30*/  FFMA R18, R49, R3, R18 ;  /* 0x0000000331127223 */ /* 0x000fe20000000012 */
[----:B------:R-:W-:Y:S01]  /*6e40*/  SHF.L.U32 R3, R71, 0x10, RZ ;  /* 0x0000001047037819 */ /* 0x000fe200000006ff */
[----:B------:R1:W-:Y:S01]  /*6e50*/  STS.128 [R99+0x2010], R8 ;  /* 0x0020100863007388 */ /* 0x0003e20000000c00 */
[----:B------:R-:W-:Y:S01]  /*6e60*/  F2FP.BF16.F32.PACK_AB R16, R17, R16 ;  /* 0x000000101110723e */ /* 0x000fe200000010ff */
[----:B------:R-:W-:Y:S01]  /*6e70*/  FFMA R23, R49, R0, R23 ;  /* 0x0000000031177223 */ /* 0x000fe20000000017 */
[----:B------:R-:W-:Y:S01]  /*6e80*/  LOP3.LUT R0, R70, 0xffff0000, RZ, 0xc0, !PT ;  /* 0xffff000046007812 */ /* 0x000fe200078ec0ff */
[C---:B------:R-:W-:Y:S01]  /*6e90*/  FMUL R21, R47.reuse, R25 ;  /* 0x000000192f157220 */ /* 0x040fe20000400000 */
[----:B------:R-:W-:Y:S01]  /*6ea0*/  FMUL R22, R47, R26 ;  /* 0x0000001a2f167220 */ /* 0x000fe20000400000 */
[C---:B------:R-:W-:Y:S01]  /*6eb0*/  FFMA R20, R49.reuse, R2, R20 ;  /* 0x0000000231147223 */ /* 0x040fe20000000014 */
[C---:B------:R-:W-:Y:S01]  /*6ec0*/  SHF.L.U32 R2, R76.reuse, 0x10, RZ ;  /* 0x000000104c027819 */ /* 0x040fe200000006ff */
[----:B------:R-:W-:Y:S01]  /*6ed0*/  FFMA R21, R49, R0, R21 ;  /* 0x0000000031157223 */ /* 0x000fe20000000015 */
[----:B------:R-:W-:Y:S01]  /*6ee0*/  LOP3.LUT R0, R71, 0xffff0000, RZ, 0xc0, !PT ;  /* 0xffff000047007812 */ /* 0x000fe200078ec0ff */
[----:B------:R-:W-:Y:S01]  /*6ef0*/  FFMA R22, R49, R3, R22 ;  /* 0x0000000331167223 */ /* 0x000fe20000000016 */
[C---:B------:R-:W-:Y:S01]  /*6f00*/  FMUL R27, R47.reuse, R27 ;  /* 0x0000001b2f1b7220 */ /* 0x040fe20000400000 */
[----:B------:R-:W-:Y:S01]  /*6f10*/  LOP3.LUT R3, R76, 0xffff0000, RZ, 0xc0, !PT ;  /* 0xffff00004c037812 */ /* 0x000fe200078ec0ff */
[C---:B------:R-:W-:Y:S01]  /*6f20*/  FMUL R25, R47.reuse, R29 ;  /* 0x0000001d2f197220 */ /* 0x040fe20000400000 */
[----:B------:R-:W-:Y:S01]  /*6f30*/  FMUL R26, R47, R30 ;  /* 0x0000001e2f1a7220 */ /* 0x000fe20000400000 */
[C---:B------:R-:W-:Y:S01]  /*6f40*/  FFMA R27, R49.reuse, R0, R27 ;  /* 0x00000000311b7223 */ /* 0x040fe2000000001b */
[----:B------:R-:W-:Y:S01]  /*6f50*/  FFMA R24, R49, R2, R24 ;  /* 0x0000000231187223 */ /* 0x000fe20000000018 */
[----:B------:R-:W-:Y:S01]  /*6f60*/  LOP3.LUT R0, R77, 0xffff0000, RZ, 0xc0, !PT ;  /* 0xffff00004d007812 */ /* 0x000fe200078ec0ff */
[----:B------:R-:W-:Y:S01]  /*6f70*/  FFMA R25, R49, R3, R25 ;  /* 0x0000000331197223 */ /* 0x000fe20000000019 */
[----:B------:R-:W-:Y:S01]  /*6f80*/  FMUL R31, R47, R31 ;  /* 0x0000001f2f1f7220 */ /* 0x000fe20000400000 */
[C---:B------:R-:W-:Y:S01]  /*6f90*/  SHF.L.U32 R2, R78.reuse, 0x10, RZ ;  /* 0x000000104e027819 */ /* 0x040fe200000006ff */
[----:B------:R-:W-:Y:S01]  /*6fa0*/  FFMA R26, R49, R4, R26 ;  /* 0x00000004311a7223 */ /* 0x000fe2000000001a */
[----:B------:R-:W-:Y:S01]  /*6fb0*/  LOP3.LUT R3, R78, 0xffff0000, RZ, 0xc0, !PT ;  /* 0xffff00004e037812 */ /* 0x000fe200078ec0ff */
[----:B------:R-:W-:Y:S01]  /*6fc0*/  FMUL R29, R47, R33 ;  /* 0x000000212f1d7220 */ /* 0x000fe20000400000 */
[----:B------:R-:W-:Y:S01]  /*6fd0*/  SHF.L.U32 R4, R79, 0x10, RZ ;  /* 0x000000104f047819 */ /* 0x000fe200000006ff */
[----:B------:R-:W-:Y:S01]  /*6fe0*/  FMUL R30, R47, R34 ;  /* 0x000000222f1e7220 */ /* 0x000fe20000400000 */
[----:B------:R-:W-:Y:S01]  /*6ff0*/  F2FP.BF16.F32.PACK_AB R17, R23, R18 ;  /* 0x000000121711723e */ /* 0x000fe200000010ff */
[----:B------:R-:W-:Y:S01]  /*7000*/  FFMA R31, R49, R0, R31 ;  /* 0x00000000311f7223 */ /* 0x000fe2000000001f */
[----:B------:R-:W-:Y:S01]  /*7010*/  FMUL R35, R47, R35 ;  /* 0x000000232f237220 */ /* 0x000fe20000400000 */
[----:B------:R-:W-:Y:S01]  /*7020*/  F2FP.BF16.F32.PACK_AB R18, R21, R20 ;  /* 0x000000141512723e */ /* 0x000fe200000010ff */
[----:B------:R-:W-:Y:S01]  /*7030*/  FFMA R28, R49, R2, R28 ;  /* 0x00000002311c7223 */ /* 0x000fe2000000001c */
[----:B------:R-:W-:Y:S01]  /*7040*/  F2FP.BF16.F32.PACK_AB R19, R27, R22 ;  /* 0x000000161b13723e */ /* 0x000fe200000010ff */
[C---:B------:R-:W-:Y:S01]  /*7050*/  FFMA R29, R49.reuse, R3, R29 ;  /* 0x00000003311d7223 */ /* 0x040fe2000000001d */
[C---:B------:R-:W-:Y:S01]  /*7060*/  FFMA R30, R49.reuse, R4, R30 ;  /* 0x00000004311e7223 */ /* 0x040fe2000000001e */
[----:B------:R-:W-:Y:S01]  /*7070*/  FFMA R35, R49, R5, R35 ;  /* 0x0000000531237223 */ /* 0x000fe20000000023 */
[----:B------:R-:W-:Y:S01]  /*7080*/  F2FP.BF16.F32.PACK_AB R24, R25, R24 ;  /* 0x000000181918723e */ /* 0x000fe200000010ff */
[----:B------:R1:W-:Y:S01]  /*7090*/  STS.128 [R98+0x2020], R16 ;  /* 0x0020201062007388 */ /* 0x0003e20000000c00 */
[----:B------:R-:W-:Y:S02]  /*70a0*/  F2FP.BF16.F32.PACK_AB R25, R31, R26 ;  /* 0x0000001a1f19723e */ /* 0x000fe400000010ff */
[----:B------:R-:W-:Y:S02]  /*70b0*/  F2FP.BF16.F32.PACK_AB R26, R29, R28 ;  /* 0x0000001c1d1a723e */ /* 0x000fe400000010ff */
[----:B------:R-:W-:Y:S02]  /*70c0*/  F2FP.BF16.F32.PACK_AB R27, R35, R30 ;  /* 0x0000001e231b723e */ /* 0x000fe400000010ff */
[----:B------:R-:W-:Y:S02]  /*70d0*/  LEA R0, R65, UR48, 0x3 ;  /* 0x0000003041007c11 */ /* 0x000fe4000f8e18ff */
[----:B------:R-:W-:Y:S01]  /*70e0*/  @P6 SHF.L.U32 R2, R97, 0x1f, RZ ;  /* 0x0000001f61026819 */ /* 0x000fe200000006ff */
        /* <DEDUP_REMOVED lines=9> */
[----:B------:R-:W-:Y:S02]  /*7180*/  UIADD3 UR8, UP0, UPT, UR52, 0x680, URZ ;  /* 0x0000068034087890 */ /* 0x000fe4000ff1e0ff */
[----:B------:R-:W-:Y:S02]  /*7190*/  UIADD3 UR5, UPT, UPT, UR41, 0x20, URZ ;  /* 0x0000002029057890 */ /* 0x000fe4000fffe0ff */
[----:B------:R-:W-:Y:S02]  /*71a0*/  UIADD3 UR4, UPT, UPT, UR48, 0x2200, URZ ;  /* 0x0000220030047890 */ /* 0x000fe4000fffe0ff */
[----:B------:R-:W-:Y:S01]  /*71b0*/  UIADD3.X UR9, UPT, UPT, URZ, UR53, URZ, UP0, !UPT ;  /* 0x00000035ff097290 */ /* 0x000fe200087fe4ff */
[----:B------:R-:W-:Y:S01]  /*71c0*/  UMOV UR6, UR42 ;  /* 0x0000002a00067c82 */ /* 0x000fe20008000000 */
[----:B------:R-:W-:Y:S07]  /*71d0*/  UMOV UR7, UR36 ;  /* 0x0000002400077c82 */ /* 0x000fee0008000000 */
[----:B------:R2:W-:Y:S01]  /*71e0*/  UTMASTG.3D [UR4], [UR8] ;  /* 0x00000004080073b5 */ /* 0x0005e20008010000 */
[----:B------:R0:W-:Y:S01]  /*71f0*/  UTMACMDFLUSH ;  /* 0x00000000000079b7 */ /* 0x0001e20000000000 */
[----:B--2---:R-:W-:Y:S04]  /*7200*/  DEPBAR.LE SB0, 0x1 ;  /* 0x000080400000791a */ /* 0x004fe80000000000 */
.L_x_110:
[----:B------:R-:W-:Y:S05]  /*7210*/  BSYNC.RECONVERGENT B0 ;  /* 0x0000000000007941 */ /* 0x000fea0003800200 */
.L_x_109:
[----:B------:R-:W-:Y:S01]  /*7220*/  BAR.SYNC.DEFER_BLOCKING 0x1, 0x80 ;  /* 0x0042000000007b1d */ /* 0x000fe20000010000 */
[----:B------:R-:W-:Y:S04]  /*7230*/  UIADD3 UR40, UPT, UPT, UR51, 0x1, URZ ;  /* 0x0000000133287890 */ /* 0x000fe8000fffe0ff */
[----:B------:R-:W-:Y:S04]  /*7240*/  UISETP.NE.AND UP0, UPT, UR40, 0x4, UPT ;  /* 0x000000042800788c */ /* 0x000fe8000bf05270 */
[----:B------:R-:W-:Y:S01]  /*7250*/  USEL UR40, UR40, URZ, UP0 ;  /* 0x000000ff28287287 */ /* 0x000fe20008000000 */
[----:B------:R2:W-:Y:S01]  /*7260*/  @P6 SYNCS.ARRIVE.TRANS64.RED.A1T0 RZ, [R72+URZ], RZ ;  /* 0x000000ff48ff69a7 */ /* 0x0005e200081004ff */
[----:B------:R-:W-:Y:S01]  /*7270*/  BSSY B1, `(.L_x_111) ;  /* 0x0000017000017945 */ /* 0x000fe20003800000 */
[----:B------:R-:W4:Y:S02]  /*7280*/  @P6 SYNCS.PHASECHK.TRANS64.TRYWAIT P0, [R0+URZ+0x60], R2 ;  /* 0x00006002000065a7 */ /* 0x000f2400080011ff */
[----:B----4-:R-:W-:Y:S01]  /*7290*/  @P6 SEL R66, RZ, 0x1, !P0 ;  /* 0x00000001ff426807 */ /* 0x010fe20004000000 */
[----:B--2---:R-:W-:Y:S06]  /*72a0*/  @!P6 BRA `(.L_x_112) ;  /* 0x00000000004ce947 */ /* 0x004fec0003800000 */
        /* <DEDUP_REMOVED lines=9> */
[----:B------:R-:W-:Y:S04]  /*7340*/  SHF.L.U32 R6, R97, 0x1f, RZ ;  /* 0x0000001f61067819 */ /* 0x000fe800000006ff */
[----:B------:R-:W2:Y:S02]  /*7350*/  SYNCS.PHASECHK.TRANS64.TRYWAIT P0, [R0+URZ+0x60], R6 ;  /* 0x00006006000075a7 */ /* 0x000ea400080011ff */
[----:B--2---:R-:W-:Y:S05]  /*7360*/  @!P0 BRA `(.L_x_115) ;  /* 0x0000002400948947 */ /* 0x004fea0003800000 */
.L_x_114:
[----:B------:R-:W-:Y:S05]  /*7370*/  BSYNC B0 ;  /* 0x0000000000007941 */ /* 0x000fea0003800000 */
.L_x_113:
[----:B------:R-:W-:Y:S02]  /*7380*/  ISETP.NE.AND P0, PT, R67, RZ, PT ;  /* 0x000000ff4300720c */ /* 0x000fe40003f05270 */
[----:B------:R-:W-:Y:S11]  /*7390*/  IADD3 R65, PT, PT, R65, 0x1, RZ ;  /* 0x0000000141417810 */ /* 0x000ff60007ffe0ff */
[----:B------:R4:W1:Y:S04]  /*73a0*/  @P0 LDS.128 R56, [R5] ;  /* 0x0000000005380984 */ /* 0x0008680000000c00 */
[----:B------:R4:W1:Y:S04]  /*73b0*/  @P0 LDS.128 R60, [R4+0x10] ;  /* 0x00001000043c0984 */ /* 0x0008680000000c00 */
[----:B------:R4:W1:Y:S04]  /*73c0*/  @P0 LDS.128 R68, [R3+0x20] ;  /* 0x0000200003440984 */ /* 0x0008680000000c00 */
[----:B------:R4:W1:Y:S02]  /*73d0*/  @P0 LDS.128 R76, [R2+0x30] ;  /* 0x00003000024c0984 */ /* 0x0008640000000c00 */
.L_x_112:
[----:B------:R-:W-:Y:S05]  /*73e0*/  BSYNC B1 ;  /* 0x0000000000017941 */ /* 0x000fea0003800000 */
.L_x_111:
        /* <DEDUP_REMOVED lines=21> */
.L_x_116:
        /* <DEDUP_REMOVED lines=146> */
.L_x_118:
[----:B------:R-:W-:Y:S05]  /*7e60*/  BSYNC.RECONVERGENT B0 ;  /* 0x0000000000007941 */ /* 0x000fea0003800200 */
.L_x_117:
        /* <DEDUP_REMOVED lines=21> */
.L_x_122:
[----:B------:R-:W-:Y:S05]  /*7fc0*/  BSYNC B0 ;  /* 0x0000000000007941 */ /* 0x000fea0003800000 */
.L_x_121:
[----:B------:R-:W-:Y:S11]  /*7fd0*/  ISETP.NE.AND P0, PT, R67, RZ, PT ;  /* 0x000000ff4300720c */ /* 0x000ff60003f05270 */
[----:B------:R-:W-:Y:S02]  /*7fe0*/  @!UPT UIADD3 URZ, UPT, UPT, URZ, URZ, URZ ;  /* 0x000000fffffff290 */ /* 0x000fe4000fffe0ff */
[----:B------:R4:W1:Y:S04]  /*7ff0*/  @P0 LDS.128 R56, [R4] ;  /* 0x0000000004380984 */ /* 0x0008680000000c00 */
[----:B------:R4:W1:Y:S04]  /*8000*/  @P0 LDS.128 R60, [R3+0x10] ;  /* 0x00001000033c0984 */ /* 0x0008680000000c00 */
[----:B------:R4:W1:Y:S04]  /*8010*/  @P0 LDS.128 R68, [R2+0x20] ;  /* 0x0000200002440984 */ /* 0x0008680000000c00 */
[----:B------:R4:W1:Y:S02]  /*8020*/  @P0 LDS.128 R76, [R65+0x30] ;  /* 0x00003000414c0984 */ /* 0x0008640000000c00 */
.L_x_120:
[----:B------:R-:W-:Y:S05]  /*8030*/  BSYNC B1 ;  /* 0x0000000000017941 */ /* 0x000fea0003800000 */
.L_x_119:
        /* <DEDUP_REMOVED lines=21> */
.L_x_124:
[----:B------:R-:W-:Y:S01]  /*8190*/  ISETP.NE.AND P0, PT, R102, RZ, PT ;  /* 0x000000ff6600720c */ /* 0x000fe20003f05270 */
[----:B------:R-:W-:Y:S05]  /*81a0*/  WARPSYNC.ALL ;  /* 0x0000000000007948 */ /* 0x000fea0003800000 */
[----:B------:R-:W-:Y:S01]  /*81b0*/  R2UR UR4, R48 ;  /* 0x00000000300472ca */ /* 0x000fe200000e0000 */
[----:B------:R-:W-:Y:S01]  /*81c0*/  BSSY.RECONVERGENT B0, `(.L_x_125) ;  /* 0x000008c000007945 */ /* 0x000fe20003800200 */
[----:B------:R-:W-:Y:S02]  /*81d0*/  R2UR UR5, R64 ;  /* 0x00000000400572ca */ /* 0x000fe400000e0000 */
[C---:B-1----:R-:W-:Y:S02]  /*81e0*/  SHF.L.U32 R0, R56.reuse, 0x10, RZ ;  /* 0x0000001038007819 */ /* 0x042fe400000006ff */
[----:B----4-:R-:W-:Y:S02]  /*81f0*/  LOP3.LUT R2, R56, 0xffff0000, RZ, 0xc0, !PT ;  /* 0xffff000038027812 */ /* 0x010fe400078ec0ff */
[C---:B------:R-:W-:Y:S02]  /*8200*/  SHF.L.U32 R3, R57.reuse, 0x10, RZ ;  /* 0x0000001039037819 */ /* 0x040fe400000006ff */
[----:B------:R-:W-:Y:S02]  /*8210*/  LOP3.LUT R48, R57, 0xffff0000, RZ, 0xc0, !PT ;  /* 0xffff000039307812 */ /* 0x000fe400078ec0ff */
[C---:B------:R-:W-:Y:S01]  /*8220*/  SHF.L.U32 R50, R58.reuse, 0x10, RZ ;  /* 0x000000103a327819 */ /* 0x040fe200000006ff */
[----:B------:R-:W1:Y:S01]  /*8230*/  LDTM.x32 R4, tmem[UR4+0x60] ;  /* 0x00006004000479ee */ /* 0x000e6200082c0000 */
[----:B------:R-:W-:Y:S01]  /*8240*/  LOP3.LUT R51, R58, 0xffff0000, RZ, 0xc0, !PT ;  /* 0xffff00003a337812 */ /* 0x000fe200078ec0ff */
[----:B------:R-:W-:Y:S01]  /*8250*/  NOP ;  /* 0x0000000000007918 */ /* 0x000fe20000000000 */
[C---:B------:R-:W-:Y:S01]  /*8260*/  SHF.L.U32 R52, R59.reuse, 0x10, RZ ;  /* 0x000000103b347819 */ /* 0x040fe200000006ff */
[----:B------:R-:W-:Y:S01]  /*8270*/  UIADD3 UR5, UPT, UPT, UR5, 0xf0, URZ ;  /* 0x000000f005057890 */ /* 0x000fe2000fffe0ff */
[----:B------:R-:W-:Y:S02]  /*8280*/  LOP3.LUT R53, R59, 0xffff0000, RZ, 0xc0, !PT ;  /* 0xffff00003b357812 */ /* 0x000fe400078ec0ff */
[C---:B------:R-:W-:Y:S01]  /*8290*/  SHF.L.U32 R54, R60.reuse, 0x10, RZ ;  /* 0x000000103c367819 */ /* 0x040fe200000006ff */
[----:B------:R-:W-:Y:S01]  /*82a0*/  UPRMT UR5, UR37, 0x654, UR5 ;  /* 0x0000065425057896 */ /* 0x000fe20008000005 */
[----:B------:R-:W-:Y:S02]  /*82b0*/  LOP3.LUT R55, R60, 0xffff0000, RZ, 0xc0, !PT ;  /* 0xffff00003c377812 */ /* 0x000fe400078ec0ff */
[C---:B------:R-:W-:Y:S02]  /*82c0*/  SHF.L.U32 R56, R61.reuse, 0x10, RZ ;  /* 0x000000103d387819 */ /* 0x040fe400000006ff */
[----:B------:R-:W-:Y:S02]  /*82d0*/  LOP3.LUT R57, R61, 0xffff0000, RZ, 0xc0, !PT ;  /* 0xffff00003d397812 */ /* 0x000fe400078ec0ff */
[C---:B------:R-:W-:Y:S02]  /*82e0*/  SHF.L.U32 R58, R62.reuse, 0x10, RZ ;  /* 0x000000103e3a7819 */ /* 0x040fe400000006ff */
[----:B------:R-:W-:Y:S01]  /*82f0*/  LOP3.LUT R59, R62, 0xffff0000, RZ, 0xc0, !PT ;  /* 0xffff00003e3b7812 */ /* 0x000fe200078ec0ff */
[----:B-1----:R-:W-:Y:S01]  /*8300*/  SYNCS.ARRIVE.TRANS64.RED.A1T0 RZ, [UR5], RZ ;  /* 0x000000ffffff79a7 */ /* 0x002fe20008100405 */
[C---:B------:R-:W-:Y:S02]  /*8310*/  SHF.L.U32 R60, R63.reuse, 0x10, RZ ;  /* 0x000000103f3c7819 */ /* 0x040fe400000006ff */
[----:B------:R-:W-:Y:S02]  /*8320*/  LOP3.LUT R61, R63, 0xffff0000, RZ, 0xc0, !PT ;  /* 0xffff00003f3d7812 */ /* 0x000fe400078ec0ff */
[C---:B------:R-:W-:Y:S01]  /*8330*/  SHF.L.U32 R62, R68.reuse, 0x10, RZ ;  /* 0x00000010443e7819 */ /* 0x040fe200000006ff */
[C---:B------:R-:W-:Y:S01]  /*8340*/  FMUL R4, R47.reuse, R4 ;  /* 0x000000042f047220 */ /* 0x040fe20000400000 */
[C---:B------:R-:W-:Y:S01]  /*8350*/  FMUL R5, R47.reuse, R5 ;  /* 0x000000052f057220 */ /* 0x040fe20000400000 */
[----:B------:R-:W-:Y:S01]  /*8360*/  FMUL R6, R47, R6 ;  /* 0x000000062f067220 */ /* 0x000fe20000400000 */
[----:B------:R-:W-:Y:S01]  /*8370*/  LOP3.LUT R63, R68, 0xffff0000, RZ, 0xc0, !PT ;  /* 0xffff0000443f7812 */ /* 0x000fe200078ec0ff */
[C---:B------:R-:W-:Y:S01]  /*8380*/  FFMA R4, R49.reuse, R0, R4 ;  /* 0x0000000031047223 */ /* 0x040fe20000000004 */
[----:B------:R-:W-:Y:S01]  /*8390*/  FFMA R5, R49, R2, R5 ;  /* 0x0000000231057223 */ /* 0x000fe20000000005 */
[----:B------:R-:W-:Y:S01]  /*83a0*/  SHF.L.U32 R64, R69, 0x10, RZ ;  /* 0x0000001045407819 */ /* 0x000fe200000006ff */
[----:B------:R-:W-:Y:S01]  /*83b0*/  FFMA R6, R49, R3, R6 ;  /* 0x0000000331067223 */ /* 0x000fe20000000006 */
[----:B------:R-:W-:Y:S01]  /*83c0*/  FMUL R7, R47, R7 ;  /* 0x000000072f077220 */ /* 0x000fe20000400000 */
[----:B------:R-:W-:Y:S01]  /*83d0*/  LOP3.LUT R65, R69, 0xffff0000, RZ, 0xc0, !PT ;  /* 0xffff000045417812 */ /* 0x000fe200078ec0ff */
[----:B------:R-:W-:Y:S01]  /*83e0*/  FMUL R8, R47, R8 ;  /* 0x000000082f087220 */ /* 0x000fe20000400000 */
[----:B------:R-:W-:Y:S01]  /*83f0*/  F2FP.BF16.F32.PACK_AB R4, R5, R4 ;  /* 0x000000040504723e */ /* 0x000fe200000010ff */
[----:B------:R-:W-:Y:S01]  /*8400*/  FFMA R7, R49, R48, R7 ;  /* 0x0000003031077223 */ /* 0x000fe20000000007 */
[----:B------:R-:W-:Y:S01]  /*8410*/  FMUL R9, R47, R9 ;  /* 0x000000092f097220 */ /* 0x000fe20000400000 */
[----:B------:R-:W-:Y:S01]  /*8420*/  FFMA R8, R49, R50, R8 ;  /* 0x0000003231087223 */ /* 0x000fe20000000008 */
[C---:B------:R-:W-:Y:S01]  /*8430*/  SHF.L.U32 R66, R70.reuse, 0x10, RZ ;  /* 0x0000001046427819 */ /* 0x040fe200000006ff */
[----:B------:R-:W-:Y:S01]  /*8440*/  FMUL R0, R47, R10 ;  /* 0x0000000a2f007220 */ /* 0x000fe20000400000 */
[----:B------:R-:W-:Y:S01]  /*8450*/  F2FP.BF16.F32.PACK_AB R5, R7, R6 ;  /* 0x000000060705723e */ /* 0x000fe200000010ff */
[----:B------:R-:W-:Y:S01]  /*8460*/  FFMA R9, R49, R51, R9 ;  /* 0x0000003331097223 */ /* 0x000fe20000000009 */
[----:B------:R-:W-:Y:S01]  /*8470*/  FMUL R2, R47, R11 ;  /* 0x0000000b2f027220 */ /* 0x000fe20000400000 */
[----:B------:R-:W-:Y:S01]  /*8480*/  FFMA R0, R49, R52, R0 ;  /* 0x0000003431007223 */ /* 0x000fe20000000000 */
[----:B------:R-:W-:Y:S01]  /*8490*/  LOP3.LUT R67, R70, 0xffff0000, RZ, 0xc0, !PT ;  /* 0xffff000046437812 */ /* 0x000fe200078ec0ff */
[----:B------:R-:W-:Y:S01]  /*84a0*/  FMUL R3, R47, R12 ;  /* 0x0000000c2f037220 */ /* 0x000fe20000400000 */
[----:B------:R-:W-:Y:S01]  /*84b0*/  F2FP.BF16.F32.PACK_AB R6, R9, R8 ;  /* 0x000000080906723e */ /* 0x000fe200000010ff */
[----:B------:R-:W-:Y:S01]  /*84c0*/  FFMA R2, R49, R53, R2 ;  /* 0x0000003531027223 */ /* 0x000fe20000000002 */
[----:B------:R-:W-:Y:S01]  /*84d0*/  FMUL R10, R47, R13 ;  /* 0x0000000d2f0a7220 */ /* 0x000fe20000400000 */
[----:B------:R-:W-:Y:S01]  /*84e0*/  FFMA R3, R49, R54, R3 ;  /* 0x0000003631037223 */ /* 0x000fe20000000003 */
[----:B------:R-:W-:Y:S01]  /*84f0*/  SHF.L.U32 R68, R71, 0x10, RZ ;  /* 0x0000001047447819 */ /* 0x000fe200000006ff */
[----:B------:R-:W-:Y:S01]  /*8500*/  FMUL R11, R47, R14 ;  /* 0x0000000e2f0b7220 */ /* 0x000fe20000400000 */
[----:B------:R-:W-:Y:S01]  /*8510*/  F2FP.BF16.F32.PACK_AB R7, R2, R0 ;  /* 0x000000000207723e */ /* 0x000fe200000010ff */
[----:B------:R-:W-:Y:S01]  /*8520*/  FFMA R10, R49, R55, R10 ;  /* 0x00000037310a7223 */ /* 0x000fe2000000000a */
[C---:B------:R-:W-:Y:S01]  /*8530*/  FMUL R15, R47.reuse, R15 ;  /* 0x0000000f2f0f7220 */ /* 0x040fe20000400000 */
[C---:B------:R-:W-:Y:S01]  /*8540*/  FMUL R12, R47.reuse, R16 ;  /* 0x000000102f0c7220 */ /* 0x040fe20000400000 */
[----:B------:R-:W-:Y:S01]  /*8550*/  FMUL R13, R47, R17 ;  /* 0x000000112f0d7220 */ /* 0x000fe20000400000 */
[----:B------:R1:W-:Y:S01]  /*8560*/  STS.128 [R100+0x6000], R4 ;  /* 0x0060000464007388 */ /* 0x0003e20000000c00 */
[----:B------:R-:W-:Y:S01]  /*8570*/  LOP3.LUT R69, R71, 0xffff0000, RZ, 0xc0, !PT ;  /* 0xffff000047457812 */ /* 0x000fe200078ec0ff */
[C---:B------:R-:W-:Y:S01]  /*8580*/  FFMA R11, R49.reuse, R56, R11 ;  /* 0x00000038310b7223 */ /* 0x040fe2000000000b */
[----:B------:R-:W-:Y:S01]  /*8590*/  SHF.L.U32 R70, R76, 0x10, RZ ;  /* 0x000000104c467819 */ /* 0x000fe200000006ff */
[C---:B------:R-:W-:Y:S01]  /*85a0*/  FFMA R15, R49.reuse, R57, R15 ;  /* 0x00000039310f7223 */ /* 0x040fe2000000000f */
[----:B------:R-:W-:Y:S01]  /*85b0*/  F2FP.BF16.F32.PACK_AB R8, R10, R3 ;  /* 0x000000030a08723e */ /* 0x000fe200000010ff */
[C---:B------:R-:W-:Y:S01]  /*85c0*/  FFMA R12, R49.reuse, R58, R12 ;  /* 0x0000003a310c7223 */ /* 0x040fe2000000000c */
[----:B------:R-:W-:Y:S01]  /*85d0*/  FFMA R13, R49, R59, R13 ;  /* 0x0000003b310d7223 */ /* 0x000fe2000000000d */
[C---:B------:R-:W-:Y:S01]  /*85e0*/  FMUL R14, R47.reuse, R18 ;  /* 0x000000122f0e7220 */ /* 0x040fe20000400000 */
[C---:B------:R-:W-:Y:S01]  /*85f0*/  FMUL R19, R47.reuse, R19 ;  /* 0x000000132f137220 */ /* 0x040fe20000400000 */
[C---:B------:R-:W-:Y:S01]  /*8600*/  FMUL R16, R47.reuse, R20 ;  /* 0x000000142f107220 */ /* 0x040fe20000400000 */
[----:B------:R-:W-:Y:S01]  /*8610*/  FMUL R17, R47, R21 ;  /* 0x000000152f117220 */ /* 0x000fe20000400000 */
[----:B------:R-:W-:Y:S01]  /*8620*/  FFMA R14, R49, R60, R14 ;  /* 0x0000003c310e7223 */ /* 0x000fe2000000000e */
        /* <DEDUP_REMOVED lines=9> */
[----:B------:R-:W-:Y:S01]  /*86c0*/  F2FP.BF16.F32.PACK_AB R9, R15, R11 ;  /* 0x0000000b0f09723e */ /* 0x000fe200000010ff */
[----:B------:R-:W-:Y:S01]  /*86d0*/  FFMA R23, R49, R65, R23 ;  /* 0x0000004131177223 */ /* 0x000fe20000000017 */
[----:B------:R-:W-:Y:S01]  /*86e0*/  FMUL R27, R47, R27 ;  /* 0x0000001b2f1b7220 */ /* 0x000fe20000400000 */
[----:B------:R-:W-:Y:S01]  /*86f0*/  F2FP.BF16.F32.PACK_AB R10, R13, R12 ;  /* 0x0000000c0d0a723e */ /* 0x000fe200000010ff */
[----:B------:R-:W-:Y:S01]  /*8700*/  FFMA R20, R49, R66, R20 ;  /* 0x0000004231147223 */ /* 0x000fe20000000014 */
[----:B------:R-:W-:Y:S01]  /*8710*/  F2FP.BF16.F32.PACK_AB R11, R19, R14 ;  /* 0x0000000e130b723e */ /* 0x000fe200000010ff */
[----:B------:R-:W-:Y:S01]  /*8720*/  FMUL R24, R47, R28 ;  /* 0x0000001c2f187220 */ /* 0x000fe20000400000 */
[----:B------:R-:W-:Y:S01]  /*8730*/  LOP3.LUT R71, R76, 0xffff0000, RZ, 0xc0, !PT ;  /* 0xffff00004c477812 */ /* 0x000fe200078ec0ff */
[----:B------:R-:W-:Y:S01]  /*8740*/  FFMA R21, R49, R67, R21 ;  /* 0x0000004331157223 */ /* 0x000fe20000000015 */
[----:B------:R-:W-:Y:S01]  /*8750*/  SHF.L.U32 R72, R77, 0x10, RZ ;  /* 0x000000104d487819 */ /* 0x000fe200000006ff */
[----:B------:R1:W-:Y:S01]  /*8760*/  STS.128 [R99+0x6010], R8 ;  /* 0x0060100863007388 */ /* 0x0003e20000000c00 */
[----:B------:R-:W-:Y:S01]  /*8770*/  FMUL R25, R47, R29 ;  /* 0x0000001d2f197220 */ /* 0x000fe20000400000 */
[----:B------:R-:W-:Y:S01]  /*8780*/  FFMA R22, R49, R68, R22 ;  /* 0x0000004431167223 */ /* 0x000fe20000000016 */
[----:B------:R-:W-:Y:S01]  /*8790*/  LOP3.LUT R73, R77, 0xffff0000, RZ, 0xc0, !PT ;  /* 0xffff00004d497812 */ /* 0x000fe200078ec0ff */
[----:B------:R-:W-:Y:S01]  /*87a0*/  FMUL R26, R47, R30 ;  /* 0x0000001e2f1a7220 */ /* 0x000fe20000400000 */
[----:B------:R-:W-:Y:S01]  /*87b0*/  FFMA R27, R49, R69, R27 ;  /* 0x00000045311b7223 */ /* 0x000fe2000000001b */
[C---:B------:R-:W-:Y:S01]  /*87c0*/  SHF.L.U32 R74, R78.reuse, 0x10, RZ ;  /* 0x000000104e4a7819 */ /* 0x040fe200000006ff */
[----:B------:R-:W-:Y:S01]  /*87d0*/  FMUL R31, R47, R31 ;  /* 0x0000001f2f1f7220 */ /* 0x000fe20000400000 */
[----:B------:R-:W-:Y:S01]  /*87e0*/  FFMA R24, R49, R70, R24 ;  /* 0x0000004631187223 */ /* 0x000fe20000000018 */
[----:B------:R-:W-:Y:S01]  /*87f0*/  LOP3.LUT R75, R78, 0xffff0000, RZ, 0xc0, !PT ;  /* 0xffff00004e4b7812 */ /* 0x000fe200078ec0ff */
[----:B------:R-:W-:Y:S01]  /*8800*/  FMUL R28, R47, R32 ;  /* 0x000000202f1c7220 */ /* 0x000fe20000400000 */
[----:B------:R-:W-:Y:S01]  /*8810*/  FFMA R25, R49, R71, R25 ;  /* 0x0000004731197223 */ /* 0x000fe20000000019 */
[----:B------:R-:W-:Y:S01]  /*8820*/  SHF.L.U32 R76, R79, 0x10, RZ ;  /* 0x000000104f4c7819 */ /* 0x000fe200000006ff */
[----:B------:R-:W-:Y:S01]  /*8830*/  FMUL R29, R47, R33 ;  /* 0x000000212f1d7220 */ /* 0x000fe20000400000 */
[----:B------:R-:W-:Y:S01]  /*8840*/  F2FP.BF16.F32.PACK_AB R16, R17, R16 ;  /* 0x000000101110723e */ /* 0x000fe200000010ff */
[----:B------:R-:W-:Y:S01]  /*8850*/  FFMA R26, R49, R72, R26 ;  /* 0x00000048311a7223 */ /* 0x000fe2000000001a */
[----:B------:R-:W-:Y:S01]  /*8860*/  LOP3.LUT R77, R79, 0xffff0000, RZ, 0xc0, !PT ;  /* 0xffff00004f4d7812 */ /* 0x000fe200078ec0ff */
        /* <DEDUP_REMOVED lines=33> */
.L_x_126:
[----:B------:R-:W-:Y:S05]  /*8a80*/  BSYNC.RECONVERGENT B0 ;  /* 0x0000000000007941 */ /* 0x000fea0003800200 */
.L_x_125:
[----:B------:R-:W-:Y:S01]  /*8a90*/  BAR.SYNC.DEFER_BLOCKING 0x1, 0x80 ;  /* 0x0042000000007b1d */ /* 0x000fe20000010000 */
[----:B------:R-:W-:Y:S01]  /*8aa0*/  UISETP.NE.AND UP0, UPT, UR49, -0x4, UPT ;  /* 0xfffffffc3100788c */ /* 0x000fe2000bf05270 */
[----:B------:R-:W-:Y:S08]  /*8ab0*/  IADD3 R45, PT, PT, R45, 0x1, RZ ;  /* 0x000000012d2d7810 */ /* 0x000ff00007ffe0ff */
[----:B------:R-:W-:Y:S05]  /*8ac0*/  BRA.U !UP0, `(.L_x_127) ;  /* 0x0000000108287547 */ /* 0x000fea000b800000 */
[----:B------:R-:W-:Y:S01]  /*8ad0*/  ISETP.NE.AND P0, PT, R107, RZ, PT ;  /* 0x000000ff6b00720c */ /* 0x000fe20003f05270 */
[----:B------:R-:W-:Y:S01]  /*8ae0*/  IMAD.U32 R2, RZ, RZ, UR51 ;  /* 0x00000033ff027e24 */ /* 0x000fe2000f8e00ff */
[----:B------:R-:W-:Y:S01]  /*8af0*/  UIADD3 UR51, UPT, UPT, UR51, 0x1, URZ ;  /* 0x0000000133337890 */ /* 0x000fe2000fffe0ff */
[----:B------:R-:W-:Y:S03]  /*8b00*/  IMAD.U32 R0, RZ, RZ, UR37 ;  /* 0x00000025ff007e24 */ /* 0x000fe6000f8e00ff */
[----:B------:R-:W-:Y:S04]  /*8b10*/  UISETP.NE.AND UP0, UPT, UR51, 0x4, UPT ;  /* 0x000000043300788c */ /* 0x000fe8000bf05270 */
[----:B------:R-:W-:Y:S03]  /*8b20*/  USEL UR51, UR51, URZ, UP0 ;  /* 0x000000ff33337287 */ /* 0x000fe60008000000 */
[----:B------:R-:W-:Y:S05]  /*8b30*/  @P0 LEA R2, R2, UR48, 0x3 ;  /* 0x0000003002020c11 */ /* 0x000fea000f8e18ff */
[----:B------:R-:W-:Y:S05]  /*8b40*/  @P0 VIADD R2, R2, 0x80 ;  /* 0x0000008002020836 */ /* 0x000fea0000000000 */
[----:B------:R-:W-:Y:S04]  /*8b50*/  @P0 PRMT R0, R0, 0x654, R2 ;  /* 0x0000065400000816 */ /* 0x000fe80000000002 */
[----:B------:R2:W-:Y:S03]  /*8b60*/  @P0 SYNCS.ARRIVE.TRANS64.RED.A1T0 RZ, [R0+URZ], RZ ;  /* 0x000000ff00ff09a7 */ /* 0x0005e600081004ff */
.L_x_127:
[----:B------:R-:W-:Y:S01]  /*8b70*/  ISETP.NE.AND P2, PT, R103, RZ, PT ;  /* 0x000000ff6700720c */ /* 0x000fe20003f45270 */
[----:B------:R-:W-:Y:S01]  /*8b80*/  UIADD3 UR49, UPT, UPT, UR49, 0x4, URZ ;  /* 0x0000000431317890 */ /* 0x000fe2000fffe0ff */
[----:B------:R-:W-:Y:S01]  /*8b90*/  ISETP.NE.AND P0, PT, R105, 0x2, PT ;  /* 0x000000026900780c */ /* 0x000fe20003f05270 */
[----:B------:R-:W-:Y:S01]  /*8ba0*/  IMAD.IADD R14, R43, 0x1, R86 ;  /* 0x000000012b0e7824 */ /* 0x000fe200078e0256 */
[----:B------:R-:W-:Y:S01]  /*8bb0*/  ISETP.NE.AND P1, PT, R45, 0x4, PT ;  /* 0x000000042d00780c */ /* 0x000fe20003f25270 */
[----:B------:R-:W-:Y:S01]  /*8bc0*/  IMAD.IADD R15, R44, 0x1, R87 ;  /* 0x000000012c0f7824 */ /* 0x000fe200078e0257 */
[----:B------:R-:W-:Y:S02]  /*8bd0*/  SEL R2, RZ, 0x1, P0 ;  /* 0x00000001ff027807 */ /* 0x000fe40000000000 */
[----:B--2---:R-:W-:Y:S02]  /*8be0*/  SEL R0, RZ, 0x1, P1 ;  /* 0x00000001ff007807 */ /* 0x004fe40000800000 */
[----:B------:R-:W-:Y:S02]  /*8bf0*/  LOP3.LUT R95, R95, R2, RZ, 0x3c, !PT ;  /* 0x000000025f5f7212 */ /* 0x000fe400078e3cff */
[----:B------:R-:W-:Y:S02]  /*8c00*/  LOP3.LUT R96, R96, R0, RZ, 0x3c, !PT ;  /* 0x0000000060607212 */ /* 0x000fe400078e3cff */
[----:B------:R-:W-:Y:S02]  /*8c10*/  @P2 R2UR UR36, R94 ;  /* 0x000000005e2422ca */ /* 0x000fe400000e0000 */
[----:B------:R-:W-:Y:S02]  /*8c20*/  SEL R105, R105, RZ, P0 ;  /* 0x000000ff69697207 */ /* 0x000fe40000000000 */
[----:B------:R-:W-:Y:S01]  /*8c30*/  SEL R45, R45, RZ, P1 ;  /* 0x000000ff2d2d7207 */ /* 0x000fe20000800000 */
[----:B------:R-:W-:Y:S10]  /*8c40*/  @P2 BRA `(.L_x_128) ;  /* 0xffffffc000502947 */ /* 0x000ff4000383ffff */
[----:B------:R-:W-:-:S09]  /*8c50*/  UISETP.NE.AND UP0, UPT, UR50, URZ, UPT ;  /* 0x000000ff3200728c */ /* 0x000fd2000bf05270 */
[----:B------:R-:W-:Y:S05]  /*8c60*/  BRA.U !UP0, `(.L_x_129) ;  /* 0x0000000108487547 */ /* 0x000fea000b800000 */
[----:B------:R-:W2:Y:S02]  /*8c70*/  LDCU.64 UR4, c[0x0][0x890] ;  /* 0x00011200ff0477ac */ /* 0x000ea40008000a00 */
[----:B--2---:R-:W-:-:S04]  /*8c80*/  UISETP.NE.U32.AND UP0, UPT, UR4, URZ, UPT ;  /* 0x000000ff0400728c */ /* 0x004fc8000bf05070 */
[----:B------:R-:W-:-:S09]  /*8c90*/  UISETP.NE.AND.EX UP0, UPT, UR5, URZ, UPT, UP0 ;  /* 0x000000ff0500728c */ /* 0x000fd2000bf05300 */
[----:B------:R-:W-:Y:S05]  /*8ca0*/  BRA.U UP0, `(.L_x_130) ;  /* 0x00000001000c7547 */ /* 0x000fea000b800000 */
[----:B------:R-:W-:-:S13]  /*8cb0*/  FSETP.NEU.AND P0, PT, R49, RZ, PT ;  /* 0x000000ff3100720b */ /* 0x000fda0003f0d000 */
[----:B------:R-:W-:Y:S05]  /*8cc0*/  @!P0 EXIT ;  /* 0x000000000000894d */ /* 0x000fea0003800000 */
[----:B------:R-:W-:Y:S05]  /*8cd0*/  BRA `(.L_x_129) ;  /* 0x00000000002c7947 */ /* 0x000fea0003800000 */
.L_x_130:
[----:B------:R-:W-:Y:S01]  /*8ce0*/  ISETP.NE.AND P0, PT, R104, RZ, PT ;  /* 0x000000ff6800720c */ /* 0x000fe20003f05270 */
[----:B------:R-:W-:-:S12]  /*8cf0*/  BSSY.RECONVERGENT B0, `(.L_x_129) ;  /* 0x0000009000007945 */ /* 0x000fd80003800200 */
[----:B------:R-:W-:Y:S05]  /*8d00*/  @P0 BRA `(.L_x_131) ;  /* 0x0000000000140947 */ /* 0x000fea0003800000 */
[----:B------:R-:W2:Y:S02]  /*8d10*/  LDCU.64 UR4, c[0x0][0x888] ;  /* 0x00011100ff0477ac */ /* 0x000ea40008000a00 */
[----:B--2---:R-:W-:-:S04]  /*8d20*/  ISETP.NE.U32.AND P0, PT, RZ, UR4, PT ;  /* 0x00000004ff007c0c */ /* 0x004fc8000bf05070 */
[----:B------:R-:W-:-:S13]  /*8d30*/  ISETP.NE.AND.EX P0, PT, RZ, UR5, PT, P0 ;  /* 0x00000005ff007c0c */ /* 0x000fda000bf05300 */
[----:B------:R-:W-:Y:S05]  /*8d40*/  @!P0 EXIT ;  /* 0x000000000000894d */ /* 0x000fea0003800000 */
[----:B------:R-:W-:Y:S05]  /*8d50*/  BRA `(.L_x_132) ;  /* 0x0000000000087947 */ /* 0x000fea0003800000 */
.L_x_131:
[----:B------:R-:W-:-:S13]  /*8d60*/  FSETP.NEU.AND P0, PT, R49, RZ, PT ;  /* 0x000000ff3100720b */ /* 0x000fda0003f0d000 */
[----:B------:R-:W-:Y:S05]  /*8d70*/  @!P0 EXIT ;  /* 0x000000000000894d */ /* 0x000fea0003800000 */
.L_x_132:
[----:B------:R-:W-:Y:S05]  /*8d80*/  BSYNC.RECONVERGENT B0 ;  /* 0x0000000000007941 */ /* 0x000fea0003800200 */
.L_x_129:
[----:B------:R-:W-:Y:S01]  /*8d90*/  ULEA UR4, UR51, UR48, 0x3 ;  /* 0x0000003033047291 */ /* 0x000fe2000f8e18ff */
[----:B------:R-:W-:-:S04]  /*8da0*/  DEPBAR.LE SB0, 0x0 ;  /* 0x000080000000791a */ /* 0x000fc80000000000 */
[----:B------:R-:W-:-:S04]  /*8db0*/  UIADD3 UR4, UPT, UPT, UR4, 0x80, URZ ;  /* 0x0000008004047890 */ /* 0x000fc8000fffe0ff */
[----:B------:R-:W-:-:S09]  /*8dc0*/  UPRMT UR4, UR37, 0x654, UR4 ;  /* 0x0000065425047896 */ /* 0x000fd20008000004 */
[----:B------:R-:W-:Y:S01]  /*8dd0*/  SYNCS.ARRIVE.TRANS64.RED.A1T0 RZ, [UR4], RZ ;  /* 0x000000ffffff79a7 */ /* 0x000fe20008100404 */
[----:B------:R-:W-:Y:S05]  /*8de0*/  EXIT ;  /* 0x000000000000794d */ /* 0x000fea0003800000 */
.L_x_19:
[----:B--2---:R2:W1:Y:S02]  /*8df0*/  SYNCS.PHASECHK.TRANS64.TRYWAIT P0, [R2+URZ+0x120], R3 ;  /* 0x00012003020075a7 */ /* 0x00446400080011ff */
[----:B-1----:R-:W-:Y:S05]  /*8e00*/  @!P0 NANOSLEEP.SYNCS 0x989680 ;  /* 0x009896800000895d */ /* 0x002fea0003900000 */
[----:B------:R-:W1:Y:S02]  /*8e10*/  @!P0 SYNCS.PHASECHK.TRANS64 P0, [R2+URZ+0x120], R3 ;  /* 0x00012003020085a7 */ /* 0x000e6400080010ff */
[----:B-1----:R-:W-:Y:S05]  /*8e20*/  @!P0 BRA `(.L_x_19) ;  /* 0xfffffffc00f08947 */ /* 0x002fea000383ffff */
[----:B------:R-:W-:Y:S05]  /*8e30*/  BRA `(.L_x_133) ;  /* 0xffffff8400f87947 */ /* 0x000fea000383ffff */
.L_x_22:
[----:B-1----:R-:W-:-:S07]  /*8e40*/  MOV R2, UR33 ;  /* 0x0000002100027c02 */ /* 0x002fce0008000f00 */
.L_x_134:
[----:B-1----:R1:W2:Y:S02]  /*8e50*/  SYNCS.PHASECHK.TRANS64.TRYWAIT P0, [R2+URZ+0x30], R4 ;  /* 0x00003004020075a7 */ /* 0x0022a400080011ff */
[----:B--2---:R-:W-:Y:S05]  /*8e60*/  @!P0 NANOSLEEP.SYNCS 0x989680 ;  /* 0x009896800000895d */ /* 0x004fea0003900000 */
[----:B------:R-:W2:Y:S02]  /*8e70*/  @!P0 SYNCS.PHASECHK.TRANS64 P0, [R2+URZ+0x30], R4 ;  /* 0x00003004020085a7 */ /* 0x000ea400080010ff */
[----:B--2---:R-:W-:Y:S05]  /*8e80*/  @!P0 BRA `(.L_x_134) ;  /* 0xfffffffc00f08947 */ /* 0x004fea000383ffff */
[----:B------:R-:W-:Y:S05]  /*8e90*/  BRA `(.L_x_21) ;  /* 0xffffff8800487947 */ /* 0x000fea000383ffff */
.L_x_28:
[----:B-1----:R-:W-:-:S07]  /*8ea0*/  MOV R2, UR17 ;  /* 0x0000001100027c02 */ /* 0x002fce0008000f00 */
.L_x_135:
[----:B-1----:R1:W2:Y:S02]  /*8eb0*/  SYNCS.PHASECHK.TRANS64.TRYWAIT P0, [R2+URZ+0x30], R4 ;  /* 0x00003004020075a7 */ /* 0x0022a400080011ff */
[----:B--2---:R-:W-:Y:S05]  /*8ec0*/  @!P0 NANOSLEEP.SYNCS 0x989680 ;  /* 0x009896800000895d */ /* 0x004fea0003900000 */
[----:B------:R-:W2:Y:S02]  /*8ed0*/  @!P0 SYNCS.PHASECHK.TRANS64 P0, [R2+URZ+0x30], R4 ;  /* 0x00003004020085a7 */ /* 0x000ea400080010ff */
[----:B--2---:R-:W-:Y:S05]  /*8ee0*/  @!P0 BRA `(.L_x_135) ;  /* 0xfffffffc00f08947 */ /* 0x004fea000383ffff */
[----:B------:R-:W-:Y:S05]  /*8ef0*/  BRA `(.L_x_27) ;  /* 0xffffff8800ec7947 */ /* 0x000fea000383ffff */
.L_x_32:
[----:B-1----:R1:W2:Y:S02]  /*8f00*/  SYNCS.PHASECHK.TRANS64.TRYWAIT P0, [R2+URZ+0xb0], R3 ;  /* 0x0000b003020075a7 */ /* 0x0022a400080011ff */
[----:B--2---:R-:W-:Y:S05]  /*8f10*/  @!P0 NANOSLEEP.SYNCS 0x989680 ;  /* 0x009896800000895d */ /* 0x004fea0003900000 */
[----:B------:R-:W2:Y:S02]  /*8f20*/  @!P0 SYNCS.PHASECHK.TRANS64 P0, [R2+URZ+0xb0], R3 ;  /* 0x0000b003020085a7 */ /* 0x000ea400080010ff */
[----:B--2---:R-:W-:Y:S05]  /*8f30*/  @!P0 BRA `(.L_x_32) ;  /* 0xfffffffc00f08947 */ /* 0x004fea000383ffff */
[----:B------:R-:W-:Y:S05]  /*8f40*/  BRA `(.L_x_136) ;  /* 0xffffff8c00787947 */ /* 0x000fea000383ffff */
.L_x_36:
[----:B----4-:R-:W-:-:S07]  /*8f50*/  MOV R0, UR5 ;  /* 0x0000000500007c02 */ /* 0x010fce0008000f00 */
.L_x_137:
[----:B-1----:R1:W2:Y:S02]  /*8f60*/  SYNCS.PHASECHK.TRANS64.TRYWAIT P0, [R0+URZ], R2 ;  /* 0x00000002000075a7 */ /* 0x0022a400080011ff */
[----:B--2---:R-:W-:Y:S05]  /*8f70*/  @!P0 NANOSLEEP.SYNCS 0x989680 ;  /* 0x009896800000895d */ /* 0x004fea0003900000 */
[----:B------:R-:W2:Y:S02]  /*8f80*/  @!P0 SYNCS.PHASECHK.TRANS64 P0, [R0+URZ], R2 ;  /* 0x00000002000085a7 */ /* 0x000ea400080010ff */
[----:B--2---:R-:W-:Y:S05]  /*8f90*/  @!P0 BRA `(.L_x_137) ;  /* 0xfffffffc00f08947 */ /* 0x004fea000383ffff */
[----:B------:R-:W-:Y:S05]  /*8fa0*/  BRA `(.L_x_138) ;  /* 0xffffff9000e87947 */ /* 0x000fea000383ffff */
.L_x_37:
[----:B----4-:R-:W-:-:S07]  /*8fb0*/  MOV R0, UR5 ;  /* 0x0000000500007c02 */ /* 0x010fce0008000f00 */
.L_x_139:
[----:B-1----:R1:W2:Y:S02]  /*8fc0*/  SYNCS.PHASECHK.TRANS64.TRYWAIT P0, [R0+URZ], R3 ;  /* 0x00000003000075a7 */ /* 0x0022a400080011ff */
[----:B--2---:R-:W-:Y:S05]  /*8fd0*/  @!P0 NANOSLEEP.SYNCS 0x989680 ;  /* 0x009896800000895d */ /* 0x004fea0003900000 */
[----:B------:R-:W2:Y:S02]  /*8fe0*/  @!P0 SYNCS.PHASECHK.TRANS64 P0, [R0+URZ], R3 ;  /* 0x00000003000085a7 */ /* 0x000ea400080010ff */
[----:B--2---:R-:W-:Y:S05]  /*8ff0*/  @!P0 BRA `(.L_x_139) ;  /* 0xfffffffc00f08947 */ /* 0x004fea000383ffff */
[----:B------:R-:W-:Y:S05]  /*9000*/  BRA `(.L_x_140) ;  /* 0xffffff9000f47947 */ /* 0x000fea000383ffff */
.L_x_38:
[----:B----4-:R-:W-:-:S07]  /*9010*/  MOV R0, UR5 ;  /* 0x0000000500007c02 */ /* 0x010fce0008000f00 */
.L_x_141:
[----:B-1----:R1:W2:Y:S02]  /*9020*/  SYNCS.PHASECHK.TRANS64.TRYWAIT P0, [R0+URZ], R3 ;  /* 0x00000003000075a7 */ /* 0x0022a400080011ff */
[----:B--2---:R-:W-:Y:S05]  /*9030*/  @!P0 NANOSLEEP.SYNCS 0x989680 ;  /* 0x009896800000895d */ /* 0x004fea0003900000 */
[----:B------:R-:W2:Y:S02]  /*9040*/  @!P0 SYNCS.PHASECHK.TRANS64 P0, [R0+URZ], R3 ;  /* 0x00000003000085a7 */ /* 0x000ea400080010ff */
[----:B--2---:R-:W-:Y:S05]  /*9050*/  @!P0 BRA `(.L_x_141) ;  /* 0xfffffffc00f08947 */ /* 0x004fea000383ffff */
[----:B------:R-:W-:Y:S05]  /*9060*/  BRA `(.L_x_142) ;  /* 0xffffff9400007947 */ /* 0x000fea000383ffff */
.L_x_39:
[----:B----4-:R-:W-:-:S07]  /*9070*/  MOV R0, UR5 ;  /* 0x0000000500007c02 */ /* 0x010fce0008000f00 */
.L_x_143:
[----:B-1----:R1:W2:Y:S02]  /*9080*/  SYNCS.PHASECHK.TRANS64.TRYWAIT P0, [R0+URZ], R3 ;  /* 0x00000003000075a7 */ /* 0x0022a400080011ff */
[----:B--2---:R-:W-:Y:S05]  /*9090*/  @!P0 NANOSLEEP.SYNCS 0x989680 ;  /* 0x009896800000895d */ /* 0x004fea0003900000 */
[----:B------:R-:W2:Y:S02]  /*90a0*/  @!P0 SYNCS.PHASECHK.TRANS64 P0, [R0+URZ], R3 ;  /* 0x00000003000085a7 */ /* 0x000ea400080010ff */
[----:B--2---:R-:W-:Y:S05]  /*90b0*/  @!P0 BRA `(.L_x_143) ;  /* 0xfffffffc00f08947 */ /* 0x004fea000383ffff */
[----:B------:R-:W-:Y:S05]  /*90c0*/  BRA `(.L_x_144) ;  /* 0xffffff94000c7947 */ /* 0x000fea000383ffff */
.L_x_40:
[----:B----4-:R-:W-:-:S07]  /*90d0*/  MOV R0, UR5 ;  /* 0x0000000500007c02 */ /* 0x010fce0008000f00 */
.L_x_145:
[----:B-1----:R1:W2:Y:S02]  /*90e0*/  SYNCS.PHASECHK.TRANS64.TRYWAIT P0, [R0+URZ], R3 ;  /* 0x00000003000075a7 */ /* 0x0022a400080011ff */
[----:B--2---:R-:W-:Y:S05]  /*90f0*/  @!P0 NANOSLEEP.SYNCS 0x989680 ;  /* 0x009896800000895d */ /* 0x004fea0003900000 */
[----:B------:R-:W2:Y:S02]  /*9100*/  @!P0 SYNCS.PHASECHK.TRANS64 P0, [R0+URZ], R3 ;  /* 0x00000003000085a7 */ /* 0x000ea400080010ff */
[----:B--2---:R-:W-:Y:S05]  /*9110*/  @!P0 BRA `(.L_x_145) ;  /* 0xfffffffc00f08947 */ /* 0x004fea000383ffff */
[----:B------:R-:W-:Y:S05]  /*9120*/  BRA `(.L_x_146) ;  /* 0xffffff9400187947 */ /* 0x000fea000383ffff */
.L_x_43:
[----:B-1----:R1:W2:Y:S02]  /*9130*/  SYNCS.PHASECHK.TRANS64.TRYWAIT P0, [R0+URZ+0x110], R4 ;  /* 0x00011004000075a7 */ /* 0x0022a400080011ff */
[----:B--2---:R-:W-:Y:S05]  /*9140*/  @!P0 NANOSLEEP.SYNCS 0x989680 ;  /* 0x009896800000895d */ /* 0x004fea0003900000 */
[----:B------:R-:W2:Y:S02]  /*9150*/  @!P0 SYNCS.PHASECHK.TRANS64 P0, [R0+URZ+0x110], R4 ;  /* 0x00011004000085a7 */ /* 0x000ea400080010ff */
[----:B--2---:R-:W-:Y:S05]  /*9160*/  @!P0 BRA `(.L_x_43) ;  /* 0xfffffffc00f08947 */ /* 0x004fea000383ffff */
[----:B------:R-:W-:Y:S05]  /*9170*/  BRA `(.L_x_147) ;  /* 0xffffff9400747947 */ /* 0x000fea000383ffff */
.L_x_44:
[----:B------:R-:W-:-:S07]  /*9180*/  MOV R0, UR5 ;  /* 0x0000000500007c02 */ /* 0x000fce0008000f00 */
.L_x_148:
[----:B-1----:R1:W2:Y:S02]  /*9190*/  SYNCS.PHASECHK.TRANS64.TRYWAIT P0, [R0+URZ+0xc0], R5 ;  /* 0x0000c005000075a7 */ /* 0x0022a400080011ff */
[----:B--2---:R-:W-:Y:S05]  /*91a0*/  @!P0 NANOSLEEP.SYNCS 0x989680 ;  /* 0x009896800000895d */ /* 0x004fea0003900000 */
[----:B------:R-:W2:Y:S02]  /*91b0*/  @!P0 SYNCS.PHASECHK.TRANS64 P0, [R0+URZ+0xc0], R5 ;  /* 0x0000c005000085a7 */ /* 0x000ea400080010ff */
[----:B--2---:R-:W-:Y:S05]  /*91c0*/  @!P0 BRA `(.L_x_148) ;  /* 0xfffffffc00f08947 */ /* 0x004fea000383ffff */
[----:B------:R-:W-:Y:S05]  /*91d0*/  BRA `(.L_x_149) ;  /* 0xffffff9400847947 */ /* 0x000fea000383ffff */
.L_x_45:
[----:B-1----:R1:W2:Y:S02]  /*91e0*/  SYNCS.PHASECHK.TRANS64.TRYWAIT P1, [R0+URZ+0xb0], R4 ;  /* 0x0000b004000075a7 */ /* 0x0022a400080211ff */
[----:B--2---:R-:W-:Y:S05]  /*91f0*/  @!P1 NANOSLEEP.SYNCS 0x989680 ;  /* 0x009896800000995d */ /* 0x004fea0003900000 */
[----:B------:R-:W2:Y:S02]  /*9200*/  @!P1 SYNCS.PHASECHK.TRANS64 P1, [R0+URZ+0xb0], R4 ;  /* 0x0000b004000095a7 */ /* 0x000ea400080210ff */
[----:B--2---:R-:W-:Y:S05]  /*9210*/  @!P1 BRA `(.L_x_45) ;  /* 0xfffffffc00f09947 */ /* 0x004fea000383ffff */
[----:B------:R-:W-:Y:S05]  /*9220*/  BRA `(.L_x_150) ;  /* 0xffffff9400b47947 */ /* 0x000fea000383ffff */
.L_x_48:
[----:B------:R-:W-:-:S07]  /*9230*/  MOV R0, UR5 ;  /* 0x0000000500007c02 */ /* 0x000fce0008000f00 */
.L_x_151:
[----:B-1----:R1:W2:Y:S02]  /*9240*/  SYNCS.PHASECHK.TRANS64.TRYWAIT P0, [R0+URZ+0xc0], R2 ;  /* 0x0000c002000075a7 */ /* 0x0022a400080011ff */
[----:B--2---:R-:W-:Y:S05]  /*9250*/  @!P0 NANOSLEEP.SYNCS 0x989680 ;  /* 0x009896800000895d */ /* 0x004fea0003900000 */
[----:B------:R-:W2:Y:S02]  /*9260*/  @!P0 SYNCS.PHASECHK.TRANS64 P0, [R0+URZ+0xc0], R2 ;  /* 0x0000c002000085a7 */ /* 0x000ea400080010ff */
[----:B--2---:R-:W-:Y:S05]  /*9270*/  @!P0 BRA `(.L_x_151) ;  /* 0xfffffffc00f08947 */ /* 0x004fea000383ffff */
[----:B------:R-:W-:Y:S05]  /*9280*/  BRA `(.L_x_47) ;  /* 0xffffff9800087947 */ /* 0x000fea000383ffff */
.L_x_55:
[----:B-1----:R1:W2:Y:S02]  /*9290*/  SYNCS.PHASECHK.TRANS64.TRYWAIT P1, [R0+URZ+0xb0], R2 ;  /* 0x0000b002000075a7 */ /* 0x0022a400080211ff */
[----:B--2---:R-:W-:Y:S05]  /*92a0*/  @!P1 NANOSLEEP.SYNCS 0x989680 ;  /* 0x009896800000995d */ /* 0x004fea0003900000 */
[----:B------:R-:W2:Y:S02]  /*92b0*/  @!P1 SYNCS.PHASECHK.TRANS64 P1, [R0+URZ+0xb0], R2 ;  /* 0x0000b002000095a7 */ /* 0x000ea400080210ff */
[----:B--2---:R-:W-:Y:S05]  /*92c0*/  @!P1 BRA `(.L_x_55) ;  /* 0xfffffffc00f09947 */ /* 0x004fea000383ffff */
[----:B------:R-:W-:Y:S05]  /*92d0*/  BRA `(.L_x_152) ;  /* 0xffffff9c00787947 */ /* 0x000fea000383ffff */
.L_x_56:
[----:B------:R-:W-:-:S07]  /*92e0*/  MOV R2, UR7 ;  /* 0x0000000700027c02 */ /* 0x000fce0008000f00 */
.L_x_153:
[----:B-1----:R1:W2:Y:S02]  /*92f0*/  SYNCS.PHASECHK.TRANS64.TRYWAIT P0, [R2+URZ+0xf0], R0 ;  /* 0x0000f000020075a7 */ /* 0x0022a400080011ff */
[----:B--2---:R-:W-:Y:S05]  /*9300*/  @!P0 NANOSLEEP.SYNCS 0x989680 ;  /* 0x009896800000895d */ /* 0x004fea0003900000 */
[----:B------:R-:W2:Y:S02]  /*9310*/  @!P0 SYNCS.PHASECHK.TRANS64 P0, [R2+URZ+0xf0], R0 ;  /* 0x0000f000020085a7 */ /* 0x000ea400080010ff */
[----:B--2---:R-:W-:Y:S05]  /*9320*/  @!P0 BRA `(.L_x_153) ;  /* 0xfffffffc00f08947 */ /* 0x004fea000383ffff */
[----:B------:R-:W-:Y:S05]  /*9330*/  BRA `(.L_x_154) ;  /* 0xffffff9c00b07947 */ /* 0x000fea000383ffff */
.L_x_59:
[----:B------:R-:W-:Y:S07]  /*9340*/  MOV R0, UR6 ;  /* 0x0000000600007c02 */ /* 0x000fee0008000f00 */
.L_x_155:
[----:B-1----:R1:W2:Y:S02]  /*9350*/  SYNCS.PHASECHK.TRANS64.TRYWAIT P0, [R0+URZ], R2 ;  /* 0x00000002000075a7 */ /* 0x0022a400080011ff */
[----:B--2---:R-:W-:Y:S05]  /*9360*/  @!P0 NANOSLEEP.SYNCS 0x989680 ;  /* 0x009896800000895d */ /* 0x004fea0003900000 */
[----:B------:R-:W2:Y:S02]  /*9370*/  @!P0 SYNCS.PHASECHK.TRANS64 P0, [R0+URZ], R2 ;  /* 0x00000002000085a7 */ /* 0x000ea400080010ff */
[----:B--2---:R-:W-:Y:S05]  /*9380*/  @!P0 BRA `(.L_x_155) ;  /* 0xfffffffc00f08947 */ /* 0x004fea000383ffff */
[----:B------:R-:W-:Y:S05]  /*9390*/  BRA `(.L_x_58) ;  /* 0xffffff9c00cc7947 */ /* 0x000fea000383ffff */
.L_x_62:
[----:B------:R-:W-:-:S07]  /*93a0*/  MOV R0, UR6 ;  /* 0x0000000600007c02 */ /* 0x000fce0008000f00 */
.L_x_156:
[----:B--2---:R2:W4:Y:S02]  /*93b0*/  SYNCS.PHASECHK.TRANS64.TRYWAIT P0, [R0+URZ], R2 ;  /* 0x00000002000075a7 */ /* 0x00452400080011ff */
[----:B----4-:R-:W-:Y:S05]  /*93c0*/  @!P0 NANOSLEEP.SYNCS 0x989680 ;  /* 0x009896800000895d */ /* 0x010fea0003900000 */
[----:B------:R-:W4:Y:S02]  /*93d0*/  @!P0 SYNCS.PHASECHK.TRANS64 P0, [R0+URZ], R2 ;  /* 0x00000002000085a7 */ /* 0x000f2400080010ff */
[----:B----4-:R-:W-:Y:S05]  /*93e0*/  @!P0 BRA `(.L_x_156) ;  /* 0xfffffffc00f08947 */ /* 0x010fea000383ffff */
[----:B------:R-:W-:Y:S05]  /*93f0*/  BRA `(.L_x_157) ;  /* 0xffffffa000a87947 */ /* 0x000fea000383ffff */
.L_x_63:
[----:B------:R-:W-:-:S07]  /*9400*/  MOV R0, UR6 ;  /* 0x0000000600007c02 */ /* 0x000fce0008000f00 */
.L_x_158:
[----:B-1----:R1:W2:Y:S02]  /*9410*/  SYNCS.PHASECHK.TRANS64.TRYWAIT P0, [R0+URZ], R3 ;  /* 0x00000003000075a7 */ /* 0x0022a400080011ff */
[----:B--2---:R-:W-:Y:S05]  /*9420*/  @!P0 NANOSLEEP.SYNCS 0x989680 ;  /* 0x009896800000895d */ /* 0x004fea0003900000 */
[----:B------:R-:W2:Y:S02]  /*9430*/  @!P0 SYNCS.PHASECHK.TRANS64 P0, [R0+URZ], R3 ;  /* 0x00000003000085a7 */ /* 0x000ea400080010ff */
[----:B--2---:R-:W-:Y:S05]  /*9440*/  @!P0 BRA `(.L_x_158) ;  /* 0xfffffffc00f08947 */ /* 0x004fea000383ffff */
[----:B------:R-:W-:Y:S05]  /*9450*/  BRA `(.L_x_159) ;  /* 0xffffffa000b47947 */ /* 0x000fea000383ffff */
.L_x_64:
[----:B------:R-:W-:-:S07]  /*9460*/  MOV R0, UR6 ;  /* 0x0000000600007c02 */ /* 0x000fce0008000f00 */
.L_x_160:
[----:B-1----:R1:W2:Y:S02]  /*9470*/  SYNCS.PHASECHK.TRANS64.TRYWAIT P0, [R0+URZ], R3 ;  /* 0x00000003000075a7 */ /* 0x0022a400080011ff */
[----:B--2---:R-:W-:Y:S05]  /*9480*/  @!P0 NANOSLEEP.SYNCS 0x989680 ;  /* 0x009896800000895d */ /* 0x004fea0003900000 */
[----:B------:R-:W2:Y:S02]  /*9490*/  @!P0 SYNCS.PHASECHK.TRANS64 P0, [R0+URZ], R3 ;  /* 0x00000003000085a7 */ /* 0x000ea400080010ff */
[----:B--2---:R-:W-:Y:S05]  /*94a0*/  @!P0 BRA `(.L_x_160) ;  /* 0xfffffffc00f08947 */ /* 0x004fea000383ffff */
[----:B------:R-:W-:Y:S05]  /*94b0*/  BRA `(.L_x_161) ;  /* 0xffffffa000c07947 */ /* 0x000fea000383ffff */
.L_x_65:
[----:B-1----:R-:W-:-:S07]  /*94c0*/  MOV R0, UR7 ;  /* 0x0000000700007c02 */ /* 0x002fce0008000f00 */
.L_x_162:
[----:B-1----:R1:W2:Y:S02]  /*94d0*/  SYNCS.PHASECHK.TRANS64.TRYWAIT P0, [R0+URZ], R2 ;  /* 0x00000002000075a7 */ /* 0x0022a400080011ff */
[----:B--2---:R-:W-:Y:S05]  /*94e0*/  @!P0 NANOSLEEP.SYNCS 0x989680 ;  /* 0x009896800000895d */ /* 0x004fea0003900000 */
[----:B------:R-:W2:Y:S02]  /*94f0*/  @!P0 SYNCS.PHASECHK.TRANS64 P0, [R0+URZ], R2 ;  /* 0x00000002000085a7 */ /* 0x000ea400080010ff */
[----:B--2---:R-:W-:Y:S05]  /*9500*/  @!P0 BRA `(.L_x_162) ;  /* 0xfffffffc00f08947 */ /* 0x004fea000383ffff */
[----:B------:R-:W-:Y:S05]  /*9510*/  BRA `(.L_x_163) ;  /* 0xffffffa000cc7947 */ /* 0x000fea000383ffff */
.L_x_70:
[----:B--2---:R2:W3:Y:S02]  /*9520*/  SYNCS.PHASECHK.TRANS64.TRYWAIT P0, [R0+URZ+0xb0], R2 ;  /* 0x0000b002000075a7 */ /* 0x0044e400080011ff */
[----:B---3--:R-:W-:Y:S05]  /*9530*/  @!P0 NANOSLEEP.SYNCS 0x989680 ;  /* 0x009896800000895d */ /* 0x008fea0003900000 */
[----:B------:R-:W3:Y:S02]  /*9540*/  @!P0 SYNCS.PHASECHK.TRANS64 P0, [R0+URZ+0xb0], R2 ;  /* 0x0000b002000085a7 */ /* 0x000ee400080010ff */
[----:B---3--:R-:W-:Y:S05]  /*9550*/  @!P0 BRA `(.L_x_70) ;  /* 0xfffffffc00f08947 */ /* 0x008fea000383ffff */
[----:B------:R-:W-:Y:S05]  /*9560*/  BRA `(.L_x_164) ;  /* 0xffffffa400d87947 */ /* 0x000fea000383ffff */
.L_x_73:
[----:B------:R-:W-:Y:S07]  /*9570*/  MOV R0, UR7 ;  /* 0x0000000700007c02 */ /* 0x000fee0008000f00 */
.L_x_165:
[----:B--2---:R2:W3:Y:S02]  /*9580*/  SYNCS.PHASECHK.TRANS64.TRYWAIT P0, [R0+URZ+0xa8], R2 ;  /* 0x0000a802000075a7 */ /* 0x0044e400080011ff */
[----:B---3--:R-:W-:Y:S05]  /*9590*/  @!P0 NANOSLEEP.SYNCS 0x989680 ;  /* 0x009896800000895d */ /* 0x008fea0003900000 */
[----:B------:R-:W3:Y:S02]  /*95a0*/  @!P0 SYNCS.PHASECHK.TRANS64 P0, [R0+URZ+0xa8], R2 ;  /* 0x0000a802000085a7 */ /* 0x000ee400080010ff */
[----:B---3--:R-:W-:Y:S05]  /*95b0*/  @!P0 BRA `(.L_x_165) ;  /* 0xfffffffc00f08947 */ /* 0x008fea000383ffff */
[----:B------:R-:W-:Y:S05]  /*95c0*/  BRA `(.L_x_72) ;  /* 0xffffffa800b87947 */ /* 0x000fea000383ffff */
.L_x_76:
[----:B------:R-:W-:Y:S07]  /*95d0*/  MOV R0, UR7 ;  /* 0x0000000700007c02 */ /* 0x000fee0008000f00 */
.L_x_166:
[----:B-1----:R1:W2:Y:S02]  /*95e0*/  SYNCS.PHASECHK.TRANS64.TRYWAIT P0, [R0+URZ+0x80], R14 ;  /* 0x0000800e000075a7 */ /* 0x0022a400080011ff */
[----:B--2---:R-:W-:Y:S05]  /*95f0*/  @!P0 NANOSLEEP.SYNCS 0x989680 ;  /* 0x009896800000895d */ /* 0x004fea0003900000 */
[----:B------:R-:W2:Y:S02]  /*9600*/  @!P0 SYNCS.PHASECHK.TRANS64 P0, [R0+URZ+0x80], R14 ;  /* 0x0000800e000085a7 */ /* 0x000ea400080010ff */
[----:B--2---:R-:W-:Y:S05]  /*9610*/  @!P0 BRA `(.L_x_166) ;  /* 0xfffffffc00f08947 */ /* 0x004fea000383ffff */
[----:B------:R-:W-:Y:S05]  /*9620*/  BRA `(.L_x_167) ;  /* 0xffffffac00307947 */ /* 0x000fea000383ffff */
.L_x_77:
[----:B------:R-:W-:Y:S07]  /*9630*/  MOV R0, UR7 ;  /* 0x0000000700007c02 */ /* 0x000fee0008000f00 */
.L_x_168:
[----:B-1----:R1:W2:Y:S02]  /*9640*/  SYNCS.PHASECHK.TRANS64.TRYWAIT P0, [R0+URZ+0x88], R14 ;  /* 0x0000880e000075a7 */ /* 0x0022a400080011ff */
[----:B--2---:R-:W-:Y:S05]  /*9650*/  @!P0 NANOSLEEP.SYNCS 0x989680 ;  /* 0x009896800000895d */ /* 0x004fea0003900000 */
[----:B------:R-:W2:Y:S02]  /*9660*/  @!P0 SYNCS.PHASECHK.TRANS64 P0, [R0+URZ+0x88], R14 ;  /* 0x0000880e000085a7 */ /* 0x000ea400080010ff */
[----:B--2---:R-:W-:Y:S05]  /*9670*/  @!P0 BRA `(.L_x_168) ;  /* 0xfffffffc00f08947 */ /* 0x004fea000383ffff */
[----:B------:R-:W-:Y:S05]  /*9680*/  BRA `(.L_x_169) ;  /* 0xffffffac00687947 */ /* 0x000fea000383ffff */
.L_x_78:
[----:B------:R-:W-:Y:S07]  /*9690*/  MOV R0, UR7 ;  /* 0x0000000700007c02 */ /* 0x000fee0008000f00 */
.L_x_170:
[----:B-1----:R1:W2:Y:S02]  /*96a0*/  SYNCS.PHASECHK.TRANS64.TRYWAIT P0, [R0+URZ+0x90], R14 ;  /* 0x0000900e000075a7 */ /* 0x0022a400080011ff */
[----:B--2---:R-:W-:Y:S05]  /*96b0*/  @!P0 NANOSLEEP.SYNCS 0x989680 ;  /* 0x009896800000895d */ /* 0x004fea0003900000 */
[----:B------:R-:W2:Y:S02]  /*96c0*/  @!P0 SYNCS.PHASECHK.TRANS64 P0, [R0+URZ+0x90], R14 ;  /* 0x0000900e000085a7 */ /* 0x000ea400080010ff */
[----:B--2---:R-:W-:Y:S05]  /*96d0*/  @!P0 BRA `(.L_x_170) ;  /* 0xfffffffc00f08947 */ /* 0x004fea000383ffff */
[----:B------:R-:W-:Y:S05]  /*96e0*/  BRA `(.L_x_171) ;  /* 0xffffffac00ac7947 */ /* 0x000fea000383ffff */
.L_x_79:
[----:B------:R-:W-:Y:S07]  /*96f0*/  MOV R0, UR7 ;  /* 0x0000000700007c02 */ /* 0x000fee0008000f00 */
.L_x_172:
[----:B-1----:R1:W2:Y:S02]  /*9700*/  SYNCS.PHASECHK.TRANS64.TRYWAIT P0, [R0+URZ+0x98], R14 ;  /* 0x0000980e000075a7 */ /* 0x0022a400080011ff */
[----:B--2---:R-:W-:Y:S05]  /*9710*/  @!P0 NANOSLEEP.SYNCS 0x989680 ;  /* 0x009896800000895d */ /* 0x004fea0003900000 */
[----:B------:R-:W2:Y:S02]  /*9720*/  @!P0 SYNCS.PHASECHK.TRANS64 P0, [R0+URZ+0x98], R14 ;  /* 0x0000980e000085a7 */ /* 0x000ea400080010ff */
[----:B--2---:R-:W-:Y:S05]  /*9730*/  @!P0 BRA `(.L_x_172) ;  /* 0xfffffffc00f08947 */ /* 0x004fea000383ffff */
[----:B------:R-:W-:Y:S05]  /*9740*/  BRA `(.L_x_173) ;  /* 0xffffffb000307947 */ /* 0x000fea000383ffff */
.L_x_81:
[----:B------:R-:W-:-:S07]  /*9750*/  MOV R0, UR7 ;  /* 0x0000000700007c02 */ /* 0x000fce0008000f00 */
.L_x_174:
[----:B-1----:R1:W3:Y:S02]  /*9760*/  SYNCS.PHASECHK.TRANS64.TRYWAIT P0, [R0+URZ+0x80], R2 ;  /* 0x00008002000075a7 */ /* 0x0022e400080011ff */
[----:B---3--:R-:W-:Y:S05]  /*9770*/  @!P0 NANOSLEEP.SYNCS 0x989680 ;  /* 0x009896800000895d */ /* 0x008fea0003900000 */
[----:B------:R-:W3:Y:S02]  /*9780*/  @!P0 SYNCS.PHASECHK.TRANS64 P0, [R0+URZ+0x80], R2 ;  /* 0x00008002000085a7 */ /* 0x000ee400080010ff */
[----:B---3--:R-:W-:Y:S05]  /*9790*/  @!P0 BRA `(.L_x_174) ;  /* 0xfffffffc00f08947 */ /* 0x008fea000383ffff */
[----:B------:R-:W-:Y:S05]  /*97a0*/  BRA `(.L_x_175) ;  /* 0xffffffb000a07947 */ /* 0x000fea000383ffff */
.L_x_82:
[----:B-1----:R-:W-:-:S07]  /*97b0*/  MOV R0, UR7 ;  /* 0x0000000700007c02 */ /* 0x002fce0008000f00 */
.L_x_176:
[----:B-1----:R1:W3:Y:S02]  /*97c0*/  SYNCS.PHASECHK.TRANS64.TRYWAIT P0, [R0+URZ+0x88], R2 ;  /* 0x00008802000075a7 */ /* 0x0022e400080011ff */
[----:B---3--:R-:W-:Y:S05]  /*97d0*/  @!P0 NANOSLEEP.SYNCS 0x989680 ;  /* 0x009896800000895d */ /* 0x008fea0003900000 */
[----:B------:R-:W3:Y:S02]  /*97e0*/  @!P0 SYNCS.PHASECHK.TRANS64 P0, [R0+URZ+0x88], R2 ;  /* 0x00008802000085a7 */ /* 0x000ee400080010ff */
[----:B---3--:R-:W-:Y:S05]  /*97f0*/  @!P0 BRA `(.L_x_176) ;  /* 0xfffffffc00f08947 */ /* 0x008fea000383ffff */
[----:B------:R-:W-:Y:S05]  /*9800*/  BRA `(.L_x_177) ;  /* 0xffffffb000907947 */ /* 0x000fea000383ffff */
.L_x_83:
[----:B-1----:R-:W-:-:S07]  /*9810*/  MOV R0, UR7 ;  /* 0x0000000700007c02 */ /* 0x002fce0008000f00 */
.L_x_178:
[----:B-1----:R1:W3:Y:S02]  /*9820*/  SYNCS.PHASECHK.TRANS64.TRYWAIT P0, [R0+URZ+0x90], R2 ;  /* 0x00009002000075a7 */ /* 0x0022e400080011ff */
[----:B---3--:R-:W-:Y:S05]  /*9830*/  @!P0 NANOSLEEP.SYNCS 0x989680 ;  /* 0x009896800000895d */ /* 0x008fea0003900000 */
[----:B------:R-:W3:Y:S02]  /*9840*/  @!P0 SYNCS.PHASECHK.TRANS64 P0, [R0+URZ+0x90], R2 ;  /* 0x00009002000085a7 */ /* 0x000ee400080010ff */
[----:B---3--:R-:W-:Y:S05]  /*9850*/  @!P0 BRA `(.L_x_178) ;  /* 0xfffffffc00f08947 */ /* 0x008fea000383ffff */
[----:B------:R-:W-:Y:S05]  /*9860*/  BRA `(.L_x_179) ;  /* 0xffffffb000807947 */ /* 0x000fea000383ffff */
.L_x_85:
[----:B--2---:R2:W4:Y:S02]  /*9870*/  SYNCS.PHASECHK.TRANS64.TRYWAIT P0, [R0+URZ+0xb0], R2 ;  /* 0x0000b002000075a7 */ /* 0x00452400080011ff */
[----:B----4-:R-:W-:Y:S05]  /*9880*/  @!P0 NANOSLEEP.SYNCS 0x989680 ;  /* 0x009896800000895d */ /* 0x010fea0003900000 */
[----:B------:R-:W4:Y:S02]  /*9890*/  @!P0 SYNCS.PHASECHK.TRANS64 P0, [R0+URZ+0xb0], R2 ;  /* 0x0000b002000085a7 */ /* 0x000f2400080010ff */
[----:B----4-:R-:W-:Y:S05]  /*98a0*/  @!P0 BRA `(.L_x_85) ;  /* 0xfffffffc00f08947 */ /* 0x010fea000383ffff */
[----:B------:R-:W-:Y:S05]  /*98b0*/  BRA `(.L_x_180) ;  /* 0xffffffb400487947 */ /* 0x000fea000383ffff */
.L_x_96:
[----:B-1----:R-:W-:Y:S04]  /*98c0*/  MOV R2, UR48 ;  /* 0x0000003000027c02 */ /* 0x002fe80008000f00 */
[----:B------:R1:W3:Y:S03]  /*98d0*/  SYNCS.PHASECHK.TRANS64.TRYWAIT P1, [R2+URZ+0x60], R3 ;  /* 0x00006003020075a7 */ /* 0x0002e600080211ff */
[----:B---3--:R-:W-:Y:S05]  /*98e0*/  @!P1 NANOSLEEP.SYNCS 0x989680 ;  /* 0x009896800000995d */ /* 0x008fea0003900000 */
[----:B------:R-:W3:Y:S02]  /*98f0*/  @!P1 SYNCS.PHASECHK.TRANS64 P1, [R2+URZ+0x60], R3 ;  /* 0x00006003020095a7 */ /* 0x000ee400080210ff */
[----:B---3--:R-:W-:Y:S05]  /*9900*/  @!P1 BRA `(.L_x_96) ;  /* 0xfffffffc00ec9947 */ /* 0x008fea000383ffff */
[----:B------:R-:W-:Y:S05]  /*9910*/  BRA `(.L_x_95) ;  /* 0xffffffc000547947 */ /* 0x000fea000383ffff */
.L_x_98:
[----:B-1----:R1:W4:Y:S02]  /*9920*/  SYNCS.PHASECHK.TRANS64.TRYWAIT P0, [R64+URZ+0xd0], R0 ;  /* 0x0000d000400075a7 */ /* 0x00232400080011ff */
[----:B----4-:R-:W-:Y:S05]  /*9930*/  @!P0 NANOSLEEP.SYNCS 0x989680 ;  /* 0x009896800000895d */ /* 0x010fea0003900000 */
[----:B------:R-:W4:Y:S02]  /*9940*/  @!P0 SYNCS.PHASECHK.TRANS64 P0, [R64+URZ+0xd0], R0 ;  /* 0x0000d000400085a7 */ /* 0x000f2400080010ff */
[----:B----4-:R-:W-:Y:S05]  /*9950*/  @!P0 BRA `(.L_x_98) ;  /* 0xfffffffc00f08947 */ /* 0x010fea000383ffff */
[----:B------:R-:W-:Y:S05]  /*9960*/  BRA `(.L_x_97) ;  /* 0xffffffc0007c7947 */ /* 0x000fea000383ffff */
.L_x_107:
[----:B--2---:R2:W4:Y:S02]  /*9970*/  SYNCS.PHASECHK.TRANS64.TRYWAIT P0, [R2+URZ+0x60], R0 ;  /* 0x00006000020075a7 */ /* 0x00452400080011ff */
[----:B----4-:R-:W-:Y:S05]  /*9980*/  @!P0 NANOSLEEP.SYNCS 0x989680 ;  /* 0x009896800000895d */ /* 0x010fea0003900000 */
[----:B------:R-:W4:Y:S02]  /*9990*/  @!P0 SYNCS.PHASECHK.TRANS64 P0, [R2+URZ+0x60], R0 ;  /* 0x00006000020085a7 */ /* 0x000f2400080010ff */
[----:B----4-:R-:W-:Y:S05]  /*99a0*/  @!P0 BRA `(.L_x_107) ;  /* 0xfffffffc00f08947 */ /* 0x010fea000383ffff */
[----:B------:R-:W-:Y:S05]  /*99b0*/  BRA `(.L_x_106) ;  /* 0xffffffcc00587947 */ /* 0x000fea000383ffff */
.L_x_115:
[----:B--2---:R2:W4:Y:S02]  /*99c0*/  SYNCS.PHASECHK.TRANS64.TRYWAIT P0, [R0+URZ+0x60], R6 ;  /* 0x00006006000075a7 */ /* 0x00452400080011ff */
[----:B----4-:R-:W-:Y:S05]  /*99d0*/  @!P0 NANOSLEEP.SYNCS 0x989680 ;  /* 0x009896800000895d */ /* 0x010fea0003900000 */
[----:B------:R-:W4:Y:S02]  /*99e0*/  @!P0 SYNCS.PHASECHK.TRANS64 P0, [R0+URZ+0x60], R6 ;  /* 0x00006006000085a7 */ /* 0x000f2400080010ff */
[----:B----4-:R-:W-:Y:S05]  /*99f0*/  @!P0 BRA `(.L_x_115) ;  /* 0xfffffffc00f08947 */ /* 0x010fea000383ffff */
[----:B------:R-:W-:Y:S05]  /*9a00*/  BRA `(.L_x_114) ;  /* 0xffffffd800587947 */ /* 0x000fea000383ffff */
.L_x_123:
[----:B--2---:R2:W4:Y:S02]  /*9a10*/  SYNCS.PHASECHK.TRANS64.TRYWAIT P0, [R0+URZ+0x60], R5 ;  /* 0x00006005000075a7 */ /* 0x00452400080011ff */
[----:B----4-:R-:W-:Y:S05]  /*9a20*/  @!P0 NANOSLEEP.SYNCS 0x989680 ;  /* 0x009896800000895d */ /* 0x010fea0003900000 */
[----:B------:R-:W4:Y:S02]  /*9a30*/  @!P0 SYNCS.PHASECHK.TRANS64 P0, [R0+URZ+0x60], R5 ;  /* 0x00006005000085a7 */ /* 0x000f2400080010ff */
[----:B----4-:R-:W-:Y:S05]  /*9a40*/  @!P0 BRA `(.L_x_123) ;  /* 0xfffffffc00f08947 */ /* 0x010fea000383ffff */
[----:B------:R-:W-:Y:S05]  /*9a50*/  BRA `(.L_x_122) ;  /* 0xffffffe400587947 */ /* 0x000fea000383ffff */
        .weak           $__internal_0_$__cuda_sm10x_tcgen05_guardrail_trap_col_being_dealloced_not_returned_by_alloc
        .type           $__internal_0_$__cuda_sm10x_tcgen05_guardrail_trap_col_being_dealloced_not_returned_by_alloc,@function
        .size           $__internal_0_$__cuda_sm10x_tcgen05_guardrail_trap_col_being_dealloced_not_returned_by_alloc,($__internal_1_$__cuda_sm10x_tcgen05_guardrail_trap_phase_invalid_during_alloc - $__internal_0_$__cuda_sm10x_tcgen05_guardrail_trap_col_being_dealloced_not_returned_by_alloc)
$__internal_0_$__cuda_sm10x_tcgen05_guardrail_trap_col_being_dealloced_not_returned_by_alloc:
[----:B------:R-:W-:Y:S05]  /*9a60*/  BPT.TRAP 0x1 ;  /* 0x000000040000795c */ /* 0x000fea0000300000 */
[----:B------:R-:W-:-:S04]  /*9a70*/  HFMA2 R3, -RZ, RZ, 0, 0 ;  /* 0x00000000ff037431 */ /* 0x000fc800000001ff */
[----:B------:R-:W-:Y:S05]  /*9a80*/  RET.REL.NODEC R2 `(_ZN7cutlass13device_kernelINS_4gemm6kernel13GemmUniversalIN4cute5tupleIJiiiiEEENS1_10collective13CollectiveMmaINS1_35MainloopSm100TmaUmmaWarpSpecializedILi6ELi2ELi4ENS5_IJNS4_1CILi1EEESB_SB_EEEEENS5_IJNSA_ILi128EEESE_NSA_ILi64EEEEEENS_10bfloat16_tENS5_IJlSB_lEEESH_SI_NS4_8TiledMMAINS4_8MMA_AtomIJNS4_20SM100_MMA_F16BF16_SSISH_SH_fLi128ELi128ELNS4_4UMMA5MajorE0ELSN_0ELNSM_7ScaleInE0ELSO_0EEEEEENS4_6LayoutISC_NS5_IJNSA_ILi0EEESS_SS_EEEEENS5_IJNS4_10UnderscoreESV_SV_EEEEENS4_13SM90_TMA_LOADENS4_14ComposedLayoutINS4_7SwizzleILi3ELi4ELi3EEENS4_18smem_ptr_flag_bitsILi16EEENSR_INS5_IJNSA_ILi8EEESF_EEENS5_IJSF_SB_EEEEEEEvNS4_8identityESY_S18_vS19_EENS_8epilogue10collective18CollectiveEpilogueINS1B_23Sm100TmaWarpSpecializedILi4ELi2ELi32ELb1ELb0EEEJSG_NS5_IJNSR_ISE_SB_EENSR_INSA_ILi32EEESB_EEEEESH_SI_SH_SI_NS1B_6fusion15FusionCallbacksIS1F_NS1K_17LinearCombinationISH_fSH_fLNS_15FloatRoundStyleE2EEESG_S1J_JEEENS4_5SM1004TMEM4LOAD26SM100_TMEM_LOAD_32dp32b32xESY_NSZ_INS10_ILi2ELi4ELi3EEES13_NSR_INS5_IJS14_S1H_EEENS5_IJS1H_SB_EEEEEEENS4_39AutoVectorizingCopyWithAssumedAlignmentILi128EEENS4_14SM90_TMA_STOREES1Y_S20_S20_EEEvvEEEEvNT_6ParamsE) ;  /* 0xffffff64025c7950 */ /* 0x000fea0003c3ffff */
        .weak           $__internal_1_$__cuda_sm10x_tcgen05_guardrail_trap_phase_invalid_during_alloc
        .type           $__internal_1_$__cuda_sm10x_tcgen05_guardrail_trap_phase_invalid_during_alloc,@function
        .size           $__internal_1_$__cuda_sm10x_tcgen05_guardrail_trap_phase_invalid_during_alloc,($__internal_2_$__cuda_sm10x_tcgen05_guardrail_trap_unallocated_columns_being_dealloced - $__internal_1_$__cuda_sm10x_tcgen05_guardrail_trap_phase_invalid_during_alloc)
$__internal_1_$__cuda_sm10x_tcgen05_guardrail_trap_phase_invalid_during_alloc:
[----:B------:R-:W-:Y:S05]  /*9a90*/  BPT.TRAP 0x1 ;  /* 0x000000040000795c */ /* 0x000fea0000300000 */
[----:B------:R-:W-:-:S04]  /*9aa0*/  MOV R3, 0x0 ;  /* 0x0000000000037802 */ /* 0x000fc80000000f00 */
[----:B------:R-:W-:Y:S05]  /*9ab0*/  RET.REL.NODEC R2 `(_ZN7cutlass13device_kernelINS_4gemm6kernel13GemmUniversalIN4cute5tupleIJiiiiEEENS1_10collective13CollectiveMmaINS1_35MainloopSm100TmaUmmaWarpSpecializedILi6ELi2ELi4ENS5_IJNS4_1CILi1EEESB_SB_EEEEENS5_IJNSA_ILi128EEESE_NSA_ILi64EEEEEENS_10bfloat16_tENS5_IJlSB_lEEESH_SI_NS4_8TiledMMAINS4_8MMA_AtomIJNS4_20SM100_MMA_F16BF16_SSISH_SH_fLi128ELi128ELNS4_4UMMA5MajorE0ELSN_0ELNSM_7ScaleInE0ELSO_0EEEEEENS4_6LayoutISC_NS5_IJNSA_ILi0EEESS_SS_EEEEENS5_IJNS4_10UnderscoreESV_SV_EEEEENS4_13SM90_TMA_LOADENS4_14ComposedLayoutINS4_7SwizzleILi3ELi4ELi3EEENS4_18smem_ptr_flag_bitsILi16EEENSR_INS5_IJNSA_ILi8EEESF_EEENS5_IJSF_SB_EEEEEEEvNS4_8identityESY_S18_vS19_EENS_8epilogue10collective18CollectiveEpilogueINS1B_23Sm100TmaWarpSpecializedILi4ELi2ELi32ELb1ELb0EEEJSG_NS5_IJNSR_ISE_SB_EENSR_INSA_ILi32EEESB_EEEEESH_SI_SH_SI_NS1B_6fusion15FusionCallbacksIS1F_NS1K_17LinearCombinationISH_fSH_fLNS_15FloatRoundStyleE2EEESG_S1J_JEEENS4_5SM1004TMEM4LOAD26SM100_TMEM_LOAD_32dp32b32xESY_NSZ_INS10_ILi2ELi4ELi3EEES13_NSR_INS5_IJS14_S1H_EEENS5_IJS1H_SB_EEEEEEENS4_39AutoVectorizingCopyWithAssumedAlignmentILi128EEENS4_14SM90_TMA_STOREES1Y_S20_S20_EEEvvEEEEvNT_6ParamsE) ;  /* 0xffffff6402507950 */ /* 0x000fea0003c3ffff */
        .weak           $__internal_2_$__cuda_sm10x_tcgen05_guardrail_trap_unallocated_columns_being_dealloced
        .type           $__internal_2_$__cuda_sm10x_tcgen05_guardrail_trap_unallocated_columns_being_dealloced,@function
        .size           $__internal_2_$__cuda_sm10x_tcgen05_guardrail_trap_unallocated_columns_being_dealloced,(.L_x_182 - $__internal_2_$__cuda_sm10x_tcgen05_guardrail_trap_unallocated_columns_being_dealloced)
$__internal_2_$__cuda_sm10x_tcgen05_guardrail_trap_unallocated_columns_being_dealloced:
[----:B------:R-:W-:Y:S05]  /*9ac0*/  BPT.TRAP 0x1 ;  /* 0x000000040000795c */ /* 0x000fea0000300000 */
[----:B------:R-:W-:-:S04]  /*9ad0*/  HFMA2 R3, -RZ, RZ, 0, 0 ;  /* 0x00000000ff037431 */ /* 0x000fc800000001ff */
[----:B------:R-:W-:Y:S05]  /*9ae0*/  RET.REL.NODEC R2 `(_ZN7cutlass13device_kernelINS_4gemm6kernel13GemmUniversalIN4cute5tupleIJiiiiEEENS1_10collective13CollectiveMmaINS1_35MainloopSm100TmaUmmaWarpSpecializedILi6ELi2ELi4ENS5_IJNS4_1CILi1EEESB_SB_EEEEENS5_IJNSA_ILi128EEESE_NSA_ILi64EEEEEENS_10bfloat16_tENS5_IJlSB_lEEESH_SI_NS4_8TiledMMAINS4_8MMA_AtomIJNS4_20SM100_MMA_F16BF16_SSISH_SH_fLi128ELi128ELNS4_4UMMA5MajorE0ELSN_0ELNSM_7ScaleInE0ELSO_0EEEEEENS4_6LayoutISC_NS5_IJNSA_ILi0EEESS_SS_EEEEENS5_IJNS4_10UnderscoreESV_SV_EEEEENS4_13SM90_TMA_LOADENS4_14ComposedLayoutINS4_7SwizzleILi3ELi4ELi3EEENS4_18smem_ptr_flag_bitsILi16EEENSR_INS5_IJNSA_ILi8EEESF_EEENS5_IJSF_SB_EEEEEEEvNS4_8identityESY_S18_vS19_EENS_8epilogue10collective18CollectiveEpilogueINS1B_23Sm100TmaWarpSpecializedILi4ELi2ELi32ELb1ELb0EEEJSG_NS5_IJNSR_ISE_SB_EENSR_INSA_ILi32EEESB_EEEEESH_SI_SH_SI_NS1B_6fusion15FusionCallbacksIS1F_NS1K_17LinearCombinationISH_fSH_fLNS_15FloatRoundStyleE2EEESG_S1J_JEEENS4_5SM1004TMEM4LOAD26SM100_TMEM_LOAD_32dp32b32xESY_NSZ_INS10_ILi2ELi4ELi3EEES13_NSR_INS5_IJS14_S1H_EEENS5_IJS1H_SB_EEEEEEENS4_39AutoVectorizingCopyWithAssumedAlignmentILi128EEENS4_14SM90_TMA_STOREES1Y_S20_S20_EEEvvEEEEvNT_6ParamsE) ;  /* 0xffffff6402447950 */ /* 0x000fea0003c3ffff */
.L_x_181:
[----:B------:R-:W-:-:S00]  /*9af0*/  BRA `(.L_x_181) ;  /* 0xfffffffc00fc7947 */ /* 0x000fc0000383ffff */
[----:B------:R-:W-:-:S00]  /*9b00*/  NOP ;  /* 0x0000000000007918 */ /* 0x000fc00000000000 */
[----:B------:R-:W-:-:S00]  /*9b10*/  NOP ;  /* 0x0000000000007918 */ /* 0x000fc00000000000 */
[----:B------:R-:W-:-:S00]  /*9b20*/  NOP ;  /* 0x0000000000007918 */ /* 0x000fc00000000000 */
[----:B------:R-:W-:-:S00]  /*9b30*/  NOP ;  /* 0x0000000000007918 */ /* 0x000fc00000000000 */
[----:B------:R-:W-:-:S00]  /*9b40*/  NOP ;  /* 0x0000000000007918 */ /* 0x000fc00000000000 */
[----:B------:R-:W-:-:S00]  /*9b50*/  NOP ;  /* 0x0000000000007918 */ /* 0x000fc00000000000 */
[----:B------:R-:W-:-:S00]  /*9b60*/  NOP ;  /* 0x0000000000007918 */ /* 0x000fc00000000000 */
[----:B------:R-:W-:-:S00]  /*9b70*/  NOP ;  /* 0x0000000000007918 */ /* 0x000fc00000000000 */
.L_x_182:


//--------------------- .nv.global.init           --------------------------
	.section	.nv.global.init,"aw",@progbits
.nv.global.init:
	.type		$str$27,@object
	.size		$str$27,($str$28 - $str$27)
$str$27:
        /*0000*/ 	.byte	0x28, 0x61, 0x64, 0x64, 0x72, 0x65, 0x73, 0x73, 0x20, 0x26, 0x20, 0x6d, 0x61, 0x73, 0x6b, 0x29
        /*0010*/ 	.byte	0x20, 0x3d, 0x3d, 0x20, 0x30, 0x00
	.type		$str$28,@object
	.size		$str$28,($str$26 - $str$28)
$str$28:
        /*0016*/ 	.byte	0x2f, 0x74, 0x6d, 0x70, 0x2f, 0x63, 0x75, 0x74, 0x6c, 0x61, 0x73, 0x73, 0x5f, 0x73, 0x77, 0x65
        /*0026*/ 	.byte	0x65, 0x70, 0x5f, 0x73, 0x72, 0x63, 0x2f, 0x69, 0x6e, 0x63, 0x6c, 0x75, 0x64, 0x65, 0x2f, 0x63
        /*0036*/ 	.byte	0x75, 0x74, 0x65, 0x2f, 0x70, 0x6f, 0x69, 0x6e, 0x74, 0x65, 0x72, 0x5f, 0x66, 0x6c, 0x61, 0x67
        /*0046*/ 	.byte	0x67, 0x65, 0x64, 0x2e, 0x68, 0x70, 0x70, 0x00
	.type		$str$26,@object
	.size		$str$26,($str$25 - $str$26)
$str$26:
        /*004e*/ 	.byte	0x2f, 0x74, 0x6d, 0x70, 0x2f, 0x63, 0x75, 0x74, 0x6c, 0x61, 0x73, 0x73, 0x5f, 0x73, 0x77, 0x65
        /*005e*/ 	.byte	0x65, 0x70, 0x5f, 0x73, 0x72, 0x63, 0x2f, 0x69, 0x6e, 0x63, 0x6c, 0x75, 0x64, 0x65, 0x2f, 0x63
        /*006e*/ 	.byte	0x75, 0x74, 0x65, 0x2f, 0x61, 0x74, 0x6f, 0x6d, 0x2f, 0x63, 0x6f, 0x70, 0x79, 0x5f, 0x74, 0x72
        /*007e*/ 	.byte	0x61, 0x69, 0x74, 0x73, 0x5f, 0x73, 0x6d, 0x31, 0x30, 0x30, 0x2e, 0x68, 0x70, 0x70, 0x00
	.type		$str$25,@object
	.size		$str$25,(__unnamed_1 - $str$25)
$str$25:
        /*008d*/ 	.byte	0x28, 0x28, 0x75, 0x69, 0x6e, 0x74, 0x33, 0x32, 0x5f, 0x74, 0x28, 0x74, 0x68, 0x72, 0x65, 0x61
        /*009d*/ 	.byte	0x64, 0x49, 0x64, 0x78, 0x2e, 0x78, 0x29, 0x20, 0x2f, 0x20, 0x33, 0x32, 0x29, 0x20, 0x25, 0x20
        /*00ad*/ 	.byte	0x34, 0x29, 0x20, 0x3d, 0x3d, 0x20, 0x28, 0x28, 0x28, 0x74, 0x6d, 0x65, 0x6d, 0x5f, 0x61, 0x64
        /*00bd*/ 	.byte	0x64, 0x72, 0x20, 0x3e, 0x3e, 0x20, 0x31, 0x36, 0x29, 0x20, 0x2f, 0x20, 0x33, 0x32, 0x29, 0x20
        /*00cd*/ 	.byte	0x25, 0x20, 0x34, 0x29, 0x00
	.type		__unnamed_1,@object
	.size		__unnamed_1,(__unnamed_2 - __unnamed_1)
__unnamed_1:
        /*00d2*/ 	.byte	0x61, 0x75, 0x74, 0x6f, 0x20, 0x63, 0x75, 0x74, 0x65, 0x3a, 0x3a, 0x61, 0x73, 0x5f, 0x70, 0x6f
        /* <DEDUP_REMOVED lines=24> */
        /*0262*/ 	.byte	0x34, 0x30, 0x39, 0x36, 0x3e, 0x3e, 0x3e, 0x3e, 0x5d, 0x00
	.type		__unnamed_2,@object
	.size		__unnamed_2,(.L_2 - __unnamed_2)
__unnamed_2:
        /* <DEDUP_REMOVED lines=42> */
        /*050c*/ 	.byte	0x3e, 0x3e, 0x5d, 0x00
.L_2:


//--------------------- .nv.shared._ZN7cutlass13device_kernelINS_4gemm6kernel13GemmUniversalIN4cute5tupleIJiiiiEEENS1_10collective13CollectiveMmaINS1_35MainloopSm100TmaUmmaWarpSpecializedILi6ELi2ELi4ENS5_IJNS4_1CILi1EEESB_SB_EEEEENS5_IJNSA_ILi128EEESE_NSA_ILi64EEEEEENS_10bfloat16_tENS5_IJlSB_lEEESH_SI_NS4_8TiledMMAINS4_8MMA_AtomIJNS4_20SM100_MMA_F16BF16_SSISH_SH_fLi128ELi128ELNS4_4UMMA5MajorE0ELSN_0ELNSM_7ScaleInE0ELSO_0EEEEEENS4_6LayoutISC_NS5_IJNSA_ILi0EEESS_SS_EEEEENS5_IJNS4_10UnderscoreESV_SV_EEEEENS4_13SM90_TMA_LOADENS4_14ComposedLayoutINS4_7SwizzleILi3ELi4ELi3EEENS4_18smem_ptr_flag_bitsILi16EEENSR_INS5_IJNSA_ILi8EEESF_EEENS5_IJSF_SB_EEEEEEEvNS4_8identityESY_S18_vS19_EENS_8epilogue10collective18CollectiveEpilogueINS1B_23Sm100TmaWarpSpecializedILi4ELi2ELi32ELb1ELb0EEEJSG_NS5_IJNSR_ISE_SB_EENSR_INSA_ILi32EEESB_EEEEESH_SI_SH_SI_NS1B_6fusion15FusionCallbacksIS1F_NS1K_17LinearCombinationISH_fSH_fLNS_15FloatRoundStyleE2EEESG_S1J_JEEENS4_5SM1004TMEM4LOAD26SM100_TMEM_LOAD_32dp32b32xESY_NSZ_INS10_ILi2ELi4ELi3EEES13_NSR_INS5_IJS14_S1H_EEENS5_IJS1H_SB_EEEEEEENS4_39AutoVectorizingCopyWithAssumedAlignmentILi128EEENS4_14SM90_TMA_STOREES1Y_S20_S20_EEEvvEEEEvNT_6ParamsE --------------------------
	.section	.nv.shared._ZN7cutlass13device_kernelINS_4gemm6kernel13GemmUniversalIN4cute5tupleIJiiiiEEENS1_10collective13CollectiveMmaINS1_35MainloopSm100TmaUmmaWarpSpecializedILi6ELi2ELi4ENS5_IJNS4_1CILi1EEESB_SB_EEEEENS5_IJNSA_ILi128EEESE_NSA_ILi64EEEEEENS_10bfloat16_tENS5_IJlSB_lEEESH_SI_NS4_8TiledMMAINS4_8MMA_AtomIJNS4_20SM100_MMA_F16BF16_SSISH_SH_fLi128ELi128ELNS4_4UMMA5MajorE0ELSN_0ELNSM_7ScaleInE0ELSO_0EEEEEENS4_6LayoutISC_NS5_IJNSA_ILi0EEESS_SS_EEEEENS5_IJNS4_10UnderscoreESV_SV_EEEEENS4_13SM90_TMA_LOADENS4_14ComposedLayoutINS4_7SwizzleILi3ELi4ELi3EEENS4_18smem_ptr_flag_bitsILi16EEENSR_INS5_IJNSA_ILi8EEESF_EEENS5_IJSF_SB_EEEEEEEvNS4_8identityESY_S18_vS19_EENS_8epilogue10collective18CollectiveEpilogueINS1B_23Sm100TmaWarpSpecializedILi4ELi2ELi32ELb1ELb0EEEJSG_NS5_IJNSR_ISE_SB_EENSR_INSA_ILi32EEESB_EEEEESH_SI_SH_SI_NS1B_6fusion15FusionCallbacksIS1F_NS1K_17LinearCombinationISH_fSH_fLNS_15FloatRoundStyleE2EEESG_S1J_JEEENS4_5SM1004TMEM4LOAD26SM100_TMEM_LOAD_32dp32b32xESY_NSZ_INS10_ILi2ELi4ELi3EEES13_NSR_INS5_IJS14_S1H_EEENS5_IJS1H_SB_EEEEEEENS4_39AutoVectorizingCopyWithAssumedAlignmentILi128EEENS4_14SM90_TMA_STOREES1Y_S20_S20_EEEvvEEEEvNT_6ParamsE,"aw",@nobits
	.sectionflags	@""
	.align	16
	.zero		1024


//--------------------- .nv.shared.reserved.0     --------------------------
	.section	.nv.shared.reserved.0,"aw",@nobits
	.weak		__nv_reservedSMEM_offset_0_alias
	.size		__nv_reservedSMEM_offset_0_alias, 0, 64
	.other		__nv_reservedSMEM_offset_0_alias,@"STO_CUDA_RESERVED_SHARED STV_DEFAULT"
__nv_reservedSMEM_offset_0_alias:
	.zero		0
.nv.shared.reserved.0:
	.zero		64
	.weak		__nv_reservedSMEM_tcgen05_partition
	.type		__nv_reservedSMEM_tcgen05_partition,@object
	.size		__nv_reservedSMEM_tcgen05_partition,(.L_0 - __nv_reservedSMEM_tcgen05_partition)
__nv_reservedSMEM_tcgen05_partition:
	.zero		32
.L_0:


//--------------------- .nv.global                --------------------------
	.section	.nv.global,"aw",@nobits
.nv.global:
	.type		_ZN39_INTERNAL_97b8a194_4_k_cu_c73990c6_29854cute1_E,@object
	.size		_ZN39_INTERNAL_97b8a194_4_k_cu_c73990c6_29854cute1_E,(_ZN39_INTERNAL_97b8a194_4_k_cu_c73990c6_29854cuda3std3__45__cpo6cbeginE - _ZN39_INTERNAL_97b8a194_4_k_cu_c73990c6_29854cute1_E)
_ZN39_INTERNAL_97b8a194_4_k_cu_c73990c6_29854cute1_E:
	.zero		1
	.type		_ZN39_INTERNAL_97b8a194_4_k_cu_c73990c6_29854cuda3std3__45__cpo6cbeginE,@object
	.size		_ZN39_INTERNAL_97b8a194_4_k_cu_c73990c6_29854cuda3std3__45__cpo6cbeginE,(_ZN39_INTERNAL_97b8a194_4_k_cu_c73990c6_29854cuda3std3__48in_placeE - _ZN39_INTERNAL_97b8a194_4_k_cu_c73990c6_29854cuda3std3__45__cpo6cbeginE)
_ZN39_INTERNAL_97b8a194_4_k_cu_c73990c6_29854cuda3std3__45__cpo6cbeginE:
	.zero		1
	.type		_ZN39_INTERNAL_97b8a194_4_k_cu_c73990c6_29854cuda3std3__48in_placeE,@object
	.size		_ZN39_INTERNAL_97b8a194_4_k_cu_c73990c6_29854cuda3std3__48in_placeE,(_ZN39_INTERNAL_97b8a194_4_k_cu_c73990c6_29854cuda3std6ranges3__45__cpo9iter_moveE - _ZN39_INTERNAL_97b8a194_4_k_cu_c73990c6_29854cuda3std3__48in_placeE)
_ZN39_INTERNAL_97b8a194_4_k_cu_c73990c6_29854cuda3std3__48in_placeE:
	.zero		1
	.type		_ZN39_INTERNAL_97b8a194_4_k_cu_c73990c6_29854cuda3std6ranges3__45__cpo9iter_moveE,@object
	.size		_ZN39_INTERNAL_97b8a194_4_k_cu_c73990c6_29854cuda3std6ranges3__45__cpo9iter_moveE,(_ZN39_INTERNAL_97b8a194_4_k_cu_c73990c6_29854cuda3std3__45__cpo5beginE - _ZN39_INTERNAL_97b8a194_4_k_cu_c73990c6_29854cuda3std6ranges3__45__cpo9iter_moveE)
_ZN39_INTERNAL_97b8a194_4_k_cu_c73990c6_29854cuda3std6ranges3__45__cpo9iter_moveE:
	.zero		1
	.type		_ZN39_INTERNAL_97b8a194_4_k_cu_c73990c6_29854cuda3std3__45__cpo5beginE,@object
	.size		_ZN39_INTERNAL_97b8a194_4_k_cu_c73990c6_29854cuda3std3__45__cpo5beginE,(_ZN39_INTERNAL_97b8a194_4_k_cu_c73990c6_29854cuda3std3__441_GLOBAL__N__97b8a194_4_k_cu_c73990c6_29856ignoreE - _ZN39_INTERNAL_97b8a194_4_k_cu_c73990c6_29854cuda3std3__45__cpo5beginE)
_ZN39_INTERNAL_97b8a194_4_k_cu_c73990c6_29854cuda3std3__45__cpo5beginE:
	.zero		1
	.type		_ZN39_INTERNAL_97b8a194_4_k_cu_c73990c6_29854cuda3std3__441_GLOBAL__N__97b8a194_4_k_cu_c73990c6_29856ignoreE,@object
	.size		_ZN39_INTERNAL_97b8a194_4_k_cu_c73990c6_29854cuda3std3__441_GLOBAL__N__97b8a194_4_k_cu_c73990c6_29856ignoreE,(_ZN39_INTERNAL_97b8a194_4_k_cu_c73990c6_29854cute7productE - _ZN39_INTERNAL_97b8a194_4_k_cu_c73990c6_29854cuda3std3__441_GLOBAL__N__97b8a194_4_k_cu_c73990c6_29856ignoreE)
_ZN39_INTERNAL_97b8a194_4_k_cu_c73990c6_29854cuda3std3__441_GLOBAL__N__97b8a194_4_k_cu_c73990c6_29856ignoreE:
	.zero		1
	.type		_ZN39_INTERNAL_97b8a194_4_k_cu_c73990c6_29854cute7productE,@object
	.size		_ZN39_INTERNAL_97b8a194_4_k_cu_c73990c6_29854cute7productE,(_ZN39_INTERNAL_97b8a194_4_k_cu_c73990c6_29854cuda3std3__45__cpo3endE - _ZN39_INTERNAL_97b8a194_4_k_cu_c73990c6_29854cute7productE)
_ZN39_INTERNAL_97b8a194_4_k_cu_c73990c6_29854cute7productE:
	.zero		1
	.type		_ZN39_INTERNAL_97b8a194_4_k_cu_c73990c6_29854cuda3std3__45__cpo3endE,@object
	.size		_ZN39_INTERNAL_97b8a194_4_k_cu_c73990c6_29854cuda3std3__45__cpo3endE,(_ZN39_INTERNAL_97b8a194_4_k_cu_c73990c6_29854cuda3std3__419piecewise_constructE - _ZN39_INTERNAL_97b8a194_4_k_cu_c73990c6_29854cuda3std3__45__cpo3endE)
_ZN39_INTERNAL_97b8a194_4_k_cu_c73990c6_29854cuda3std3__45__cpo3endE:
	.zero		1
	.type		_ZN39_INTERNAL_97b8a194_4_k_cu_c73990c6_29854cuda3std3__419piecewise_constructE,@object
	.size		_ZN39_INTERNAL_97b8a194_4_k_cu_c73990c6_29854cuda3std3__419piecewise_constructE,(_ZN39_INTERNAL_97b8a194_4_k_cu_c73990c6_29854cuda3std3__45__cpo4cendE - _ZN39_INTERNAL_97b8a194_4_k_cu_c73990c6_29854cuda3std3__419piecewise_constructE)
_ZN39_INTERNAL_97b8a194_4_k_cu_c73990c6_29854cuda3std3__419piecewise_constructE:
	.zero		1
	.type		_ZN39_INTERNAL_97b8a194_4_k_cu_c73990c6_29854cuda3std3__45__cpo4cendE,@object
	.size		_ZN39_INTERNAL_97b8a194_4_k_cu_c73990c6_29854cuda3std3__45__cpo4cendE,(_ZN39_INTERNAL_97b8a194_4_k_cu_c73990c6_29854cuda3std6ranges3__45__cpo4swapE - _ZN39_INTERNAL_97b8a194_4_k_cu_c73990c6_29854cuda3std3__45__cpo4cendE)
_ZN39_INTERNAL_97b8a194_4_k_cu_c73990c6_29854cuda3std3__45__cpo4cendE:
	.zero		1
	.type		_ZN39_INTERNAL_97b8a194_4_k_cu_c73990c6_29854cuda3std6ranges3__45__cpo4swapE,@object
	.size		_ZN39_INTERNAL_97b8a194_4_k_cu_c73990c6_29854cuda3std6ranges3__45__cpo4swapE,(.L_10 - _ZN39_INTERNAL_97b8a194_4_k_cu_c73990c6_29854cuda3std6ranges3__45__cpo4swapE)
_ZN39_INTERNAL_97b8a194_4_k_cu_c73990c6_29854cuda3std6ranges3__45__cpo4swapE:
	.zero		1
.L_10:


//--------------------- .nv.constant0._ZN7cutlass13device_kernelINS_4gemm6kernel13GemmUniversalIN4cute5tupleIJiiiiEEENS1_10collective13CollectiveMmaINS1_35MainloopSm100TmaUmmaWarpSpecializedILi6ELi2ELi4ENS5_IJNS4_1CILi1EEESB_SB_EEEEENS5_IJNSA_ILi128EEESE_NSA_ILi64EEEEEENS_10bfloat16_tENS5_IJlSB_lEEESH_SI_NS4_8TiledMMAINS4_8MMA_AtomIJNS4_20SM100_MMA_F16BF16_SSISH_SH_fLi128ELi128ELNS4_4UMMA5MajorE0ELSN_0ELNSM_7ScaleInE0ELSO_0EEEEEENS4_6LayoutISC_NS5_IJNSA_ILi0EEESS_SS_EEEEENS5_IJNS4_10UnderscoreESV_SV_EEEEENS4_13SM90_TMA_LOADENS4_14ComposedLayoutINS4_7SwizzleILi3ELi4ELi3EEENS4_18smem_ptr_flag_bitsILi16EEENSR_INS5_IJNSA_ILi8EEESF_EEENS5_IJSF_SB_EEEEEEEvNS4_8identityESY_S18_vS19_EENS_8epilogue10collective18CollectiveEpilogueINS1B_23Sm100TmaWarpSpecializedILi4ELi2ELi32ELb1ELb0EEEJSG_NS5_IJNSR_ISE_SB_EENSR_INSA_ILi32EEESB_EEEEESH_SI_SH_SI_NS1B_6fusion15FusionCallbacksIS1F_NS1K_17LinearCombinationISH_fSH_fLNS_15FloatRoundStyleE2EEESG_S1J_JEEENS4_5SM1004TMEM4LOAD26SM100_TMEM_LOAD_32dp32b32xESY_NSZ_INS10_ILi2ELi4ELi3EEES13_NSR_INS5_IJS14_S1H_EEENS5_IJS1H_SB_EEEEEEENS4_39AutoVectorizingCopyWithAssumedAlignmentILi128EEENS4_14SM90_TMA_STOREES1Y_S20_S20_EEEvvEEEEvNT_6ParamsE --------------------------
	.section	.nv.constant0._ZN7cutlass13device_kernelINS_4gemm6kernel13GemmUniversalIN4cute5tupleIJiiiiEEENS1_10collective13CollectiveMmaINS1_35MainloopSm100TmaUmmaWarpSpecializedILi6ELi2ELi4ENS5_IJNS4_1CILi1EEESB_SB_EEEEENS5_IJNSA_ILi128EEESE_NSA_ILi64EEEEEENS_10bfloat16_tENS5_IJlSB_lEEESH_SI_NS4_8TiledMMAINS4_8MMA_AtomIJNS4_20SM100_MMA_F16BF16_SSISH_SH_fLi128ELi128ELNS4_4UMMA5MajorE0ELSN_0ELNSM_7ScaleInE0ELSO_0EEEEEENS4_6LayoutISC_NS5_IJNSA_ILi0EEESS_SS_EEEEENS5_IJNS4_10UnderscoreESV_SV_EEEEENS4_13SM90_TMA_LOADENS4_14ComposedLayoutINS4_7SwizzleILi3ELi4ELi3EEENS4_18smem_ptr_flag_bitsILi16EEENSR_INS5_IJNSA_ILi8EEESF_EEENS5_IJSF_SB_EEEEEEEvNS4_8identityESY_S18_vS19_EENS_8epilogue10collective18CollectiveEpilogueINS1B_23Sm100TmaWarpSpecializedILi4ELi2ELi32ELb1ELb0EEEJSG_NS5_IJNSR_ISE_SB_EENSR_INSA_ILi32EEESB_EEEEESH_SI_SH_SI_NS1B_6fusion15FusionCallbacksIS1F_NS1K_17LinearCombinationISH_fSH_fLNS_15FloatRoundStyleE2EEESG_S1J_JEEENS4_5SM1004TMEM4LOAD26SM100_TMEM_LOAD_32dp32b32xESY_NSZ_INS10_ILi2ELi4ELi3EEES13_NSR_INS5_IJS14_S1H_EEENS5_IJS1H_SB_EEEEEEENS4_39AutoVectorizingCopyWithAssumedAlignmentILi128EEENS4_14SM90_TMA_STOREES1Y_S20_S20_EEEvvEEEEvNT_6ParamsE,"a",@progbits
	.sectionflags	@""
	.align	4
.nv.constant0._ZN7cutlass13device_kernelINS_4gemm6kernel13GemmUniversalIN4cute5tupleIJiiiiEEENS1_10collective13CollectiveMmaINS1_35MainloopSm100TmaUmmaWarpSpecializedILi6ELi2ELi4ENS5_IJNS4_1CILi1EEESB_SB_EEEEENS5_IJNSA_ILi128EEESE_NSA_ILi64EEEEEENS_10bfloat16_tENS5_IJlSB_lEEESH_SI_NS4_8TiledMMAINS4_8MMA_AtomIJNS4_20SM100_MMA_F16BF16_SSISH_SH_fLi128ELi128ELNS4_4UMMA5MajorE0ELSN_0ELNSM_7ScaleInE0ELSO_0EEEEEENS4_6LayoutISC_NS5_IJNSA_ILi0EEESS_SS_EEEEENS5_IJNS4_10UnderscoreESV_SV_EEEEENS4_13SM90_TMA_LOADENS4_14ComposedLayoutINS4_7SwizzleILi3ELi4ELi3EEENS4_18smem_ptr_flag_bitsILi16EEENSR_INS5_IJNSA_ILi8EEESF_EEENS5_IJSF_SB_EEEEEEEvNS4_8identityESY_S18_vS19_EENS_8epilogue10collective18CollectiveEpilogueINS1B_23Sm100TmaWarpSpecializedILi4ELi2ELi32ELb1ELb0EEEJSG_NS5_IJNSR_ISE_SB_EENSR_INSA_ILi32EEESB_EEEEESH_SI_SH_SI_NS1B_6fusion15FusionCallbacksIS1F_NS1K_17LinearCombinationISH_fSH_fLNS_15FloatRoundStyleE2EEESG_S1J_JEEENS4_5SM1004TMEM4LOAD26SM100_TMEM_LOAD_32dp32b32xESY_NSZ_INS10_ILi2ELi4ELi3EEES13_NSR_INS5_IJS14_S1H_EEENS5_IJS1H_SB_EEEEEEENS4_39AutoVectorizingCopyWithAssumedAlignmentILi128EEENS4_14SM90_TMA_STOREES1Y_S20_S20_EEEvvEEEEvNT_6ParamsE:
	.zero		2944


//--------------------- SYMBOLS --------------------------

	.type		.nv.reservedSmem.offset0,@object
	.size		.nv.reservedSmem.offset0,0x4
	.type		.nv.reservedSmem.cap,@object
	.size		.nv.reservedSmem.cap,0x4
	.type		__assertfail,@function
